//
// Generated by NVIDIA NVVM Compiler
//
// Compiler Build ID: CL-36424714
// Cuda compilation tools, release 13.0, V13.0.88
// Based on NVVM 20.0.0
//

.version 9.0
.target sm_100
.address_size 64

	// .globl	_Z13Calculate_beniPcP7NUM_ADDP6short4P4int2Pjs
// _ZZ13Calculate_beniPcP7NUM_ADDP6short4P4int2PjsE9startPosA has been demoted
// _ZZ13Calculate_beniPcP7NUM_ADDP6short4P4int2PjsE9AE_shared has been demoted
// _ZZ13Calculate_beniPcP7NUM_ADDP6short4P4int2PjsE10sharedYSeq has been demoted
// _ZZ13Calculate_beniPcP7NUM_ADDP6short4P4int2PjsE10ymin_score has been demoted
// _ZZ13Calculate_beniPcP7NUM_ADDP6short4P4int2PjsE5maxXY has been demoted

.visible .entry _Z13Calculate_beniPcP7NUM_ADDP6short4P4int2Pjs(
	.param .u32 _Z13Calculate_beniPcP7NUM_ADDP6short4P4int2Pjs_param_0,
	.param .u64 .ptr .align 1 _Z13Calculate_beniPcP7NUM_ADDP6short4P4int2Pjs_param_1,
	.param .u64 .ptr .align 1 _Z13Calculate_beniPcP7NUM_ADDP6short4P4int2Pjs_param_2,
	.param .u64 .ptr .align 1 _Z13Calculate_beniPcP7NUM_ADDP6short4P4int2Pjs_param_3,
	.param .u64 .ptr .align 1 _Z13Calculate_beniPcP7NUM_ADDP6short4P4int2Pjs_param_4,
	.param .u64 .ptr .align 1 _Z13Calculate_beniPcP7NUM_ADDP6short4P4int2Pjs_param_5,
	.param .u16 _Z13Calculate_beniPcP7NUM_ADDP6short4P4int2Pjs_param_6
)
{
	.reg .pred 	%p<66>;
	.reg .b16 	%rs<156>;
	.reg .b32 	%r<324>;
	.reg .b64 	%rd<87>;
	// demoted variable
	.shared .align 4 .b8 _ZZ13Calculate_beniPcP7NUM_ADDP6short4P4int2PjsE9startPosA[512];
	// demoted variable
	.shared .align 8 .b8 _ZZ13Calculate_beniPcP7NUM_ADDP6short4P4int2PjsE9AE_shared[8192];
	// demoted variable
	.shared .align 4 .b8 _ZZ13Calculate_beniPcP7NUM_ADDP6short4P4int2PjsE10sharedYSeq[1024];
	// demoted variable
	.shared .align 8 .b8 _ZZ13Calculate_beniPcP7NUM_ADDP6short4P4int2PjsE10ymin_score[1024];
	// demoted variable
	.shared .align 8 .b8 _ZZ13Calculate_beniPcP7NUM_ADDP6short4P4int2PjsE5maxXY[1024];
	ld.param.u32 	%r122, [_Z13Calculate_beniPcP7NUM_ADDP6short4P4int2Pjs_param_0];
	ld.param.u64 	%rd10, [_Z13Calculate_beniPcP7NUM_ADDP6short4P4int2Pjs_param_1];
	ld.param.u64 	%rd11, [_Z13Calculate_beniPcP7NUM_ADDP6short4P4int2Pjs_param_2];
	ld.param.u64 	%rd12, [_Z13Calculate_beniPcP7NUM_ADDP6short4P4int2Pjs_param_3];
	ld.param.u64 	%rd13, [_Z13Calculate_beniPcP7NUM_ADDP6short4P4int2Pjs_param_4];
	ld.param.u64 	%rd14, [_Z13Calculate_beniPcP7NUM_ADDP6short4P4int2Pjs_param_5];
	ld.param.u16 	%rs75, [_Z13Calculate_beniPcP7NUM_ADDP6short4P4int2Pjs_param_6];
	cvta.to.global.u64 	%rd1, %rd13;
	cvta.to.global.u64 	%rd2, %rd14;
	mov.u32 	%r123, %ctaid.x;
	mov.u32 	%r1, %ntid.x;
	mov.u32 	%r2, %tid.x;
	mad.lo.s32 	%r281, %r123, %r1, %r2;
	setp.ge.s32 	%p1, %r281, %r122;
	@%p1 bra 	$L__BB0_72;
	mov.u32 	%r125, %nctaid.x;
	mul.lo.s32 	%r4, %r1, %r125;
	cvt.s32.s16 	%r5, %rs75;
	mul.lo.s32 	%r6, %r4, %r5;
	shl.b32 	%r126, %r2, 3;
	mov.u32 	%r127, _ZZ13Calculate_beniPcP7NUM_ADDP6short4P4int2PjsE10ymin_score;
	add.s32 	%r128, %r127, %r126;
	add.s32 	%r7, %r128, 4;
	mov.u32 	%r129, _ZZ13Calculate_beniPcP7NUM_ADDP6short4P4int2PjsE5maxXY;
	add.s32 	%r8, %r129, %r126;
	mov.u32 	%r130, _ZZ13Calculate_beniPcP7NUM_ADDP6short4P4int2PjsE9AE_shared;
	add.s32 	%r9, %r130, %r126;
	shl.b32 	%r131, %r2, 2;
	mov.u32 	%r132, _ZZ13Calculate_beniPcP7NUM_ADDP6short4P4int2PjsE10sharedYSeq;
	add.s32 	%r10, %r132, %r131;
	add.s32 	%r11, %r10, 3;
	add.s32 	%r12, %r10, 2;
	add.s32 	%r13, %r10, 1;
	shl.b32 	%r14, %r4, 2;
	cvta.to.global.u64 	%rd3, %rd11;
	cvta.to.global.u64 	%rd4, %rd12;
	cvta.to.global.u64 	%rd5, %rd10;
$L__BB0_2:
	mov.u32 	%r15, %r281;
	mul.wide.s32 	%rd15, %r15, 8;
	add.s64 	%rd16, %rd3, %rd15;
	ld.global.u32 	%r133, [%rd16];
	mov.b32 	{%rs1, %rs2}, %r133;
	ld.global.s32 	%rd6, [%rd16+4];
	setp.lt.s16 	%p2, %rs1, 1;
	@%p2 bra 	$L__BB0_11;
	and.b16  	%rs3, %rs1, 3;
	setp.lt.u16 	%p3, %rs1, 4;
	mov.b32 	%r290, 0;
	@%p3 bra 	$L__BB0_6;
	and.b16  	%rs105, %rs1, 32764;
	add.s32 	%r289, %r4, %r15;
	shl.b32 	%r136, %r4, 1;
	add.s32 	%r288, %r136, %r15;
	mad.lo.s32 	%r287, %r4, 3, %r15;
	add.s32 	%r286, %r14, %r15;
	mov.b32 	%r290, 0;
	mov.u32 	%r285, %r15;
$L__BB0_5:
	.pragma "nounroll";
	mul.wide.u32 	%rd17, %r285, 8;
	add.s64 	%rd18, %rd1, %rd17;
	mov.b32 	%r137, -2147483636;
	mov.b32 	%r138, 0;
	st.global.v2.u32 	[%rd18], {%r138, %r137};
	mul.wide.u32 	%rd19, %r289, 4;
	add.s64 	%rd20, %rd2, %rd19;
	mov.b32 	%r139, 9;
	st.global.u32 	[%rd20], %r139;
	mul.wide.u32 	%rd21, %r289, 8;
	add.s64 	%rd22, %rd1, %rd21;
	st.global.v2.u32 	[%rd22], {%r138, %r137};
	mul.wide.u32 	%rd23, %r288, 4;
	add.s64 	%rd24, %rd2, %rd23;
	st.global.u32 	[%rd24], %r139;
	mul.wide.u32 	%rd25, %r288, 8;
	add.s64 	%rd26, %rd1, %rd25;
	st.global.v2.u32 	[%rd26], {%r138, %r137};
	mul.wide.u32 	%rd27, %r287, 4;
	add.s64 	%rd28, %rd2, %rd27;
	st.global.u32 	[%rd28], %r139;
	mul.wide.u32 	%rd29, %r287, 8;
	add.s64 	%rd30, %rd1, %rd29;
	st.global.v2.u32 	[%rd30], {%r138, %r137};
	add.s32 	%r290, %r290, 4;
	mul.wide.u32 	%rd31, %r286, 4;
	add.s64 	%rd32, %rd2, %rd31;
	st.global.u32 	[%rd32], %r139;
	add.s32 	%r289, %r289, %r14;
	add.s32 	%r288, %r288, %r14;
	add.s32 	%r287, %r287, %r14;
	add.s32 	%r286, %r286, %r14;
	add.s32 	%r285, %r285, %r14;
	add.s16 	%rs105, %rs105, -4;
	setp.eq.s16 	%p4, %rs105, 0;
	@%p4 bra 	$L__BB0_6;
	bra.uni 	$L__BB0_5;
$L__BB0_6:
	setp.eq.s16 	%p5, %rs3, 0;
	@%p5 bra 	$L__BB0_11;
	setp.eq.s16 	%p6, %rs3, 1;
	@%p6 bra 	$L__BB0_9;
	mad.lo.s32 	%r140, %r4, %r290, %r15;
	mul.wide.u32 	%rd33, %r140, 8;
	add.s64 	%rd34, %rd1, %rd33;
	mov.b32 	%r141, -2147483636;
	mov.b32 	%r142, 0;
	st.global.v2.u32 	[%rd34], {%r142, %r141};
	add.s32 	%r143, %r140, %r4;
	mul.wide.u32 	%rd35, %r143, 4;
	add.s64 	%rd36, %rd2, %rd35;
	mov.b32 	%r144, 9;
	st.global.u32 	[%rd36], %r144;
	mul.wide.u32 	%rd37, %r143, 8;
	add.s64 	%rd38, %rd1, %rd37;
	st.global.v2.u32 	[%rd38], {%r142, %r141};
	add.s32 	%r290, %r290, 2;
	add.s32 	%r145, %r143, %r4;
	mul.wide.u32 	%rd39, %r145, 4;
	add.s64 	%rd40, %rd2, %rd39;
	st.global.u32 	[%rd40], %r144;
$L__BB0_9:
	and.b16  	%rs76, %rs1, 1;
	setp.eq.b16 	%p7, %rs76, 1;
	not.pred 	%p8, %p7;
	@%p8 bra 	$L__BB0_11;
	mad.lo.s32 	%r146, %r4, %r290, %r15;
	mul.wide.u32 	%rd41, %r146, 8;
	add.s64 	%rd42, %rd1, %rd41;
	mov.b32 	%r147, -2147483636;
	mov.b32 	%r148, 0;
	st.global.v2.u32 	[%rd42], {%r148, %r147};
	add.s32 	%r149, %r146, %r4;
	mul.wide.u32 	%rd43, %r149, 4;
	add.s64 	%rd44, %rd2, %rd43;
	mov.b32 	%r150, 9;
	st.global.u32 	[%rd44], %r150;
$L__BB0_11:
	setp.lt.s16 	%p9, %rs2, 1;
	@%p9 bra 	$L__BB0_23;
	cvt.u32.u16 	%r152, %rs2;
	add.s32 	%r24, %r152, -1;
	shr.u32 	%r153, %r24, 3;
	add.s32 	%r25, %r153, 1;
	and.b32  	%r26, %r25, 7;
	setp.lt.u16 	%p10, %rs2, 57;
	mov.b32 	%r293, 0;
	@%p10 bra 	$L__BB0_15;
	and.b32  	%r27, %r25, 1073741816;
	mov.b32 	%r293, 0;
	mov.u32 	%r292, %r293;
$L__BB0_14:
	.pragma "nounroll";
	add.s32 	%r155, %r293, 8;
	shr.u32 	%r156, %r155, 3;
	mad.lo.s32 	%r157, %r6, %r156, %r15;
	mul.wide.u32 	%rd45, %r157, 4;
	add.s64 	%rd46, %rd2, %rd45;
	mov.b32 	%r158, 1717986918;
	st.global.u32 	[%rd46], %r158;
	add.s32 	%r159, %r157, %r6;
	mul.wide.u32 	%rd47, %r159, 4;
	add.s64 	%rd48, %rd2, %rd47;
	st.global.u32 	[%rd48], %r158;
	add.s32 	%r160, %r159, %r6;
	mul.wide.u32 	%rd49, %r160, 4;
	add.s64 	%rd50, %rd2, %rd49;
	st.global.u32 	[%rd50], %r158;
	add.s32 	%r161, %r160, %r6;
	mul.wide.u32 	%rd51, %r161, 4;
	add.s64 	%rd52, %rd2, %rd51;
	st.global.u32 	[%rd52], %r158;
	add.s32 	%r162, %r161, %r6;
	mul.wide.u32 	%rd53, %r162, 4;
	add.s64 	%rd54, %rd2, %rd53;
	st.global.u32 	[%rd54], %r158;
	add.s32 	%r163, %r162, %r6;
	mul.wide.u32 	%rd55, %r163, 4;
	add.s64 	%rd56, %rd2, %rd55;
	st.global.u32 	[%rd56], %r158;
	add.s32 	%r164, %r163, %r6;
	mul.wide.u32 	%rd57, %r164, 4;
	add.s64 	%rd58, %rd2, %rd57;
	st.global.u32 	[%rd58], %r158;
	add.s32 	%r293, %r293, 64;
	add.s32 	%r165, %r164, %r6;
	mul.wide.u32 	%rd59, %r165, 4;
	add.s64 	%rd60, %rd2, %rd59;
	st.global.u32 	[%rd60], %r158;
	add.s32 	%r292, %r292, 8;
	setp.ne.s32 	%p11, %r292, %r27;
	@%p11 bra 	$L__BB0_14;
$L__BB0_15:
	setp.eq.s32 	%p12, %r26, 0;
	@%p12 bra 	$L__BB0_23;
	setp.lt.u32 	%p13, %r26, 4;
	@%p13 bra 	$L__BB0_18;
	add.s32 	%r166, %r293, 8;
	shr.s32 	%r167, %r166, 3;
	mad.lo.s32 	%r168, %r6, %r167, %r15;
	mul.wide.u32 	%rd61, %r168, 4;
	add.s64 	%rd62, %rd2, %rd61;
	mov.b32 	%r169, 1717986918;
	st.global.u32 	[%rd62], %r169;
	add.s32 	%r170, %r293, 16;
	shr.s32 	%r171, %r170, 3;
	mad.lo.s32 	%r172, %r6, %r171, %r15;
	mul.wide.u32 	%rd63, %r172, 4;
	add.s64 	%rd64, %rd2, %rd63;
	st.global.u32 	[%rd64], %r169;
	add.s32 	%r173, %r293, 24;
	shr.s32 	%r174, %r173, 3;
	mad.lo.s32 	%r175, %r6, %r174, %r15;
	mul.wide.u32 	%rd65, %r175, 4;
	add.s64 	%rd66, %rd2, %rd65;
	st.global.u32 	[%rd66], %r169;
	add.s32 	%r293, %r293, 32;
	shr.s32 	%r176, %r293, 3;
	mad.lo.s32 	%r177, %r6, %r176, %r15;
	mul.wide.u32 	%rd67, %r177, 4;
	add.s64 	%rd68, %rd2, %rd67;
	st.global.u32 	[%rd68], %r169;
$L__BB0_18:
	and.b32  	%r178, %r25, 3;
	setp.eq.s32 	%p14, %r178, 0;
	@%p14 bra 	$L__BB0_23;
	setp.eq.s32 	%p15, %r178, 1;
	@%p15 bra 	$L__BB0_21;
	add.s32 	%r179, %r293, 8;
	shr.s32 	%r180, %r179, 3;
	mad.lo.s32 	%r181, %r6, %r180, %r15;
	mul.wide.u32 	%rd69, %r181, 4;
	add.s64 	%rd70, %rd2, %rd69;
	mov.b32 	%r182, 1717986918;
	st.global.u32 	[%rd70], %r182;
	add.s32 	%r293, %r293, 16;
	shr.s32 	%r183, %r293, 3;
	mad.lo.s32 	%r184, %r6, %r183, %r15;
	mul.wide.u32 	%rd71, %r184, 4;
	add.s64 	%rd72, %rd2, %rd71;
	st.global.u32 	[%rd72], %r182;
$L__BB0_21:
	and.b32  	%r185, %r24, 8;
	setp.ne.s32 	%p16, %r185, 0;
	@%p16 bra 	$L__BB0_23;
	add.s32 	%r186, %r293, 8;
	shr.s32 	%r187, %r186, 3;
	mad.lo.s32 	%r188, %r6, %r187, %r15;
	mul.wide.u32 	%rd73, %r188, 4;
	add.s64 	%rd74, %rd2, %rd73;
	mov.b32 	%r189, 1717986918;
	st.global.u32 	[%rd74], %r189;
$L__BB0_23:
	setp.lt.s16 	%p17, %rs2, 1;
	mul.wide.u32 	%rd75, %r15, 4;
	add.s64 	%rd76, %rd2, %rd75;
	mov.b32 	%r321, 0;
	st.global.u32 	[%rd76], %r321;
	add.s16 	%rs155, %rs1, -1;
	mov.b16 	%rs150, 0;
	mov.u16 	%rs151, %rs150;
	@%p17 bra 	$L__BB0_70;
	add.s64 	%rd7, %rd5, %rd6;
	cvt.u32.u16 	%r49, %rs2;
	cvt.s32.s16 	%r50, %rs1;
	add.s32 	%r192, %r50, 127;
	shr.u32 	%r193, %r192, 25;
	add.s32 	%r194, %r192, %r193;
	and.b32  	%r195, %r194, -128;
	cvt.s64.s32 	%rd77, %r195;
	add.s64 	%rd8, %rd7, %rd77;
	mov.b32 	%r321, 0;
	mov.b16 	%rs150, 0;
	mov.u16 	%rs152, %rs155;
	mov.u16 	%rs109, %rs150;
	mov.u32 	%r312, %r321;
$L__BB0_25:
	setp.lt.s16 	%p18, %rs1, 1;
	cvt.s32.s16 	%r54, %rs109;
	sub.s32 	%r55, %r49, %r54;
	min.s32 	%r56, %r55, 8;
	max.s32 	%r57, %r56, 1;
	mov.b32 	%r196, -2147483636;
	mov.b32 	%r197, 0;
	st.shared.v2.u32 	[%r9], {%r197, %r196};
	st.shared.v2.u32 	[%r9+1024], {%r197, %r196};
	st.shared.v2.u32 	[%r9+2048], {%r197, %r196};
	st.shared.v2.u32 	[%r9+3072], {%r197, %r196};
	st.shared.v2.u32 	[%r9+4096], {%r197, %r196};
	st.shared.v2.u32 	[%r9+5120], {%r197, %r196};
	st.shared.v2.u32 	[%r9+6144], {%r197, %r196};
	st.shared.v2.u32 	[%r9+7168], {%r197, %r196};
	shr.s16 	%rs79, %rs109, 2;
	cvt.s32.s16 	%r198, %rs79;
	mul.wide.s32 	%rd78, %r198, 4;
	add.s64 	%rd79, %rd8, %rd78;
	ld.global.u32 	%r199, [%rd79];
	st.shared.u32 	[%r10], %r199;
	ld.global.u32 	%r200, [%rd79+4];
	st.shared.u32 	[%r10+512], %r200;
	@%p18 bra 	$L__BB0_32;
	add.s32 	%r202, %r54, 8;
	shr.s32 	%r203, %r202, 3;
	mad.lo.s32 	%r58, %r203, %r5, 1;
	cvt.u16.u32 	%rs80, %r56;
	add.s16 	%rs81, %rs109, %rs80;
	shl.b32 	%r204, %r56, 2;
	sub.s32 	%r59, 32, %r204;
	add.s32 	%r60, %r56, %r54;
	add.s16 	%rs12, %rs81, -1;
	mov.b32 	%r302, 0;
	mov.u32 	%r309, %r302;
$L__BB0_27:
	setp.lt.s32 	%p19, %r55, 1;
	mad.lo.s32 	%r206, %r4, %r302, %r15;
	mul.wide.u32 	%rd80, %r206, 8;
	add.s64 	%rd9, %rd1, %rd80;
	ld.global.u32 	%r71, [%rd9];
	mov.b32 	%r314, 0;
	@%p19 bra 	$L__BB0_78;
	cvt.u64.u32 	%rd81, %r302;
	add.s64 	%rd82, %rd7, %rd81;
	ld.global.u8 	%rs19, [%rd82];
	ld.global.u32 	%r313, [%rd9+4];
	mov.b32 	%r307, 0;
	mov.u32 	%r314, %r307;
	mov.u32 	%r312, %r71;
$L__BB0_29:
	mov.u32 	%r75, %r309;
	shl.b32 	%r208, %r307, 10;
	add.s32 	%r78, %r9, %r208;
	ld.shared.v2.u32 	{%r309, %r80}, [%r78];
	cvt.u16.u32 	%rs83, %r307;
	and.b16  	%rs82, %rs83, 3;
	setp.gt.s16 	%p20, %rs82, 1;
	@%p20 bra 	$L__BB0_30;
	bra.uni 	$L__BB0_73;
$L__BB0_30:
	setp.eq.s16 	%p21, %rs82, 2;
	@%p21 bra 	$L__BB0_76;
	shl.b32 	%r209, %r307, 7;
	and.b32  	%r210, %r209, 8388096;
	add.s32 	%r211, %r11, %r210;
	ld.shared.u8 	%rs116, [%r211];
	bra.uni 	$L__BB0_77;
$L__BB0_32:
	setp.lt.s32 	%p37, %r55, 1;
	@%p37 bra 	$L__BB0_68;
	and.b32  	%r64, %r57, 3;
	setp.lt.u32 	%p38, %r55, 4;
	mov.b32 	%r319, 0;
	@%p38 bra 	$L__BB0_52;
	and.b32  	%r319, %r57, 12;
	mov.b32 	%r316, 0;
$L__BB0_35:
	shl.b32 	%r247, %r316, 10;
	add.s32 	%r93, %r9, %r247;
	ld.shared.u32 	%r94, [%r93];
	setp.gt.s32 	%p39, %r94, %r321;
	@%p39 bra 	$L__BB0_38;
	setp.ne.s32 	%p40, %r94, %r321;
	@%p40 bra 	$L__BB0_39;
	cvt.s32.s16 	%r248, %rs150;
	add.s32 	%r249, %r316, %r54;
	not.b32 	%r250, %r249;
	add.s32 	%r251, %r250, %r49;
	setp.ge.s32 	%p41, %r251, %r248;
	@%p41 bra 	$L__BB0_39;
$L__BB0_38:
	cvt.u16.u32 	%rs91, %r316;
	add.s16 	%rs151, %rs109, %rs91;
	mov.b16 	%rs150, 0;
	mov.u16 	%rs152, %rs155;
$L__BB0_39:
	max.s32 	%r95, %r321, %r94;
	add.s32 	%r96, %r316, 1;
	ld.shared.u32 	%r97, [%r93+1024];
	setp.gt.s32 	%p42, %r97, %r95;
	@%p42 bra 	$L__BB0_42;
	setp.ne.s32 	%p43, %r97, %r95;
	@%p43 bra 	$L__BB0_43;
	cvt.s32.s16 	%r252, %rs150;
	add.s32 	%r253, %r96, %r54;
	not.b32 	%r254, %r253;
	add.s32 	%r255, %r254, %r49;
	setp.ge.s32 	%p44, %r255, %r252;
	@%p44 bra 	$L__BB0_43;
$L__BB0_42:
	cvt.u16.u32 	%rs93, %r96;
	add.s16 	%rs151, %rs109, %rs93;
	mov.b16 	%rs150, 0;
	mov.u16 	%rs152, %rs155;
$L__BB0_43:
	max.s32 	%r98, %r95, %r97;
	add.s32 	%r99, %r316, 2;
	ld.shared.u32 	%r100, [%r93+2048];
	setp.gt.s32 	%p45, %r100, %r98;
	@%p45 bra 	$L__BB0_46;
	setp.ne.s32 	%p46, %r100, %r98;
	@%p46 bra 	$L__BB0_47;
	cvt.s32.s16 	%r256, %rs150;
	add.s32 	%r257, %r99, %r54;
	not.b32 	%r258, %r257;
	add.s32 	%r259, %r258, %r49;
	setp.ge.s32 	%p47, %r259, %r256;
	@%p47 bra 	$L__BB0_47;
$L__BB0_46:
	cvt.u16.u32 	%rs95, %r99;
	add.s16 	%rs151, %rs109, %rs95;
	mov.b16 	%rs150, 0;
	mov.u16 	%rs152, %rs155;
$L__BB0_47:
	max.s32 	%r101, %r98, %r100;
	add.s32 	%r102, %r316, 3;
	ld.shared.u32 	%r103, [%r93+3072];
	setp.gt.s32 	%p48, %r103, %r101;
	@%p48 bra 	$L__BB0_50;
	setp.ne.s32 	%p49, %r103, %r101;
	@%p49 bra 	$L__BB0_51;
	cvt.s32.s16 	%r260, %rs150;
	add.s32 	%r261, %r102, %r54;
	not.b32 	%r262, %r261;
	add.s32 	%r263, %r262, %r49;
	setp.ge.s32 	%p50, %r263, %r260;
	@%p50 bra 	$L__BB0_51;
$L__BB0_50:
	cvt.u16.u32 	%rs97, %r102;
	add.s16 	%rs151, %rs109, %rs97;
	mov.b16 	%rs150, 0;
	mov.u16 	%rs152, %rs155;
$L__BB0_51:
	max.s32 	%r321, %r101, %r103;
	add.s32 	%r316, %r316, 4;
	setp.ne.s32 	%p51, %r316, %r319;
	@%p51 bra 	$L__BB0_35;
$L__BB0_52:
	setp.eq.s32 	%p52, %r64, 0;
	@%p52 bra 	$L__BB0_68;
	shl.b32 	%r264, %r319, 10;
	add.s32 	%r109, %r9, %r264;
	ld.shared.u32 	%r110, [%r109];
	setp.gt.s32 	%p53, %r110, %r321;
	@%p53 bra 	$L__BB0_56;
	setp.ne.s32 	%p54, %r110, %r321;
	@%p54 bra 	$L__BB0_57;
	cvt.s32.s16 	%r265, %rs150;
	add.s32 	%r266, %r319, %r54;
	not.b32 	%r267, %r266;
	add.s32 	%r268, %r267, %r49;
	setp.ge.s32 	%p55, %r268, %r265;
	@%p55 bra 	$L__BB0_57;
$L__BB0_56:
	cvt.u16.u32 	%rs99, %r319;
	add.s16 	%rs151, %rs109, %rs99;
	mov.b16 	%rs150, 0;
	mov.u16 	%rs152, %rs155;
$L__BB0_57:
	max.s32 	%r321, %r321, %r110;
	add.s32 	%r112, %r319, 1;
	setp.eq.s32 	%p56, %r64, 1;
	@%p56 bra 	$L__BB0_68;
	ld.shared.u32 	%r113, [%r109+1024];
	setp.gt.s32 	%p57, %r113, %r321;
	@%p57 bra 	$L__BB0_61;
	setp.ne.s32 	%p58, %r113, %r321;
	@%p58 bra 	$L__BB0_62;
	cvt.s32.s16 	%r269, %rs150;
	add.s32 	%r270, %r112, %r54;
	not.b32 	%r271, %r270;
	add.s32 	%r272, %r271, %r49;
	setp.ge.s32 	%p59, %r272, %r269;
	@%p59 bra 	$L__BB0_62;
$L__BB0_61:
	cvt.u16.u32 	%rs101, %r112;
	add.s16 	%rs151, %rs109, %rs101;
	mov.b16 	%rs150, 0;
	mov.u16 	%rs152, %rs155;
$L__BB0_62:
	max.s32 	%r321, %r321, %r113;
	add.s32 	%r115, %r319, 2;
	setp.eq.s32 	%p60, %r64, 2;
	@%p60 bra 	$L__BB0_68;
	ld.shared.u32 	%r116, [%r109+2048];
	setp.gt.s32 	%p61, %r116, %r321;
	@%p61 bra 	$L__BB0_66;
	setp.ne.s32 	%p62, %r116, %r321;
	@%p62 bra 	$L__BB0_67;
	cvt.s32.s16 	%r273, %rs150;
	add.s32 	%r274, %r115, %r54;
	not.b32 	%r275, %r274;
	add.s32 	%r276, %r275, %r49;
	setp.ge.s32 	%p63, %r276, %r273;
	@%p63 bra 	$L__BB0_67;
$L__BB0_66:
	cvt.u16.u32 	%rs103, %r115;
	add.s16 	%rs151, %rs109, %rs103;
	mov.b16 	%rs150, 0;
	mov.u16 	%rs152, %rs155;
$L__BB0_67:
	max.s32 	%r321, %r321, %r116;
$L__BB0_68:
	add.s16 	%rs109, %rs109, 8;
	setp.lt.s16 	%p64, %rs109, %rs2;
	@%p64 bra 	$L__BB0_25;
	st.shared.u32 	[%r7+-4], %r56;
	mov.u16 	%rs155, %rs152;
$L__BB0_70:
	mul.wide.s32 	%rd85, %r15, 8;
	add.s64 	%rd86, %rd4, %rd85;
	ld.shared.u16 	%rs104, [%r8+6];
	st.global.v4.u16 	[%rd86], {%rs155, %rs151, %rs150, %rs104};
	add.s32 	%r281, %r15, %r4;
	setp.lt.s32 	%p65, %r281, %r122;
	@%p65 bra 	$L__BB0_2;
	shl.b32 	%r277, %r2, 2;
	mov.u32 	%r278, _ZZ13Calculate_beniPcP7NUM_ADDP6short4P4int2PjsE9startPosA;
	add.s32 	%r279, %r278, %r277;
	st.shared.u32 	[%r279], %r15;
	st.shared.u32 	[%r7], %r321;
	mov.b32 	%r280, {%rs155, %rs151};
	st.shared.u32 	[%r8], %r280;
	st.shared.u16 	[%r8+4], %rs150;
$L__BB0_72:
	ret;
$L__BB0_73:
	setp.eq.s16 	%p22, %rs82, 0;
	@%p22 bra 	$L__BB0_74;
	bra.uni 	$L__BB0_75;
$L__BB0_74:
	shl.b32 	%r218, %r307, 7;
	and.b32  	%r219, %r218, 8388096;
	add.s32 	%r220, %r10, %r219;
	ld.shared.u8 	%rs116, [%r220];
	bra.uni 	$L__BB0_77;
$L__BB0_75:
	shl.b32 	%r215, %r307, 7;
	and.b32  	%r216, %r215, 8388096;
	add.s32 	%r217, %r13, %r216;
	ld.shared.u8 	%rs116, [%r217];
	bra.uni 	$L__BB0_77;
$L__BB0_76:
	shl.b32 	%r212, %r307, 7;
	and.b32  	%r213, %r212, 8388096;
	add.s32 	%r214, %r12, %r213;
	ld.shared.u8 	%rs116, [%r214];
$L__BB0_77:
	setp.eq.s16 	%p23, %rs19, %rs116;
	selp.b32 	%r221, 200, -150, %p23;
	add.s32 	%r222, %r221, %r75;
	add.s32 	%r223, %r80, -11;
	add.s32 	%r224, %r309, -260;
	max.s32 	%r225, %r223, %r224;
	add.s32 	%r227, %r313, -11;
	add.s32 	%r228, %r312, -260;
	max.s32 	%r313, %r227, %r228;
	max.s32 	%r229, %r225, %r313;
	max.s32 	%r312, %r229, %r222;
	setp.eq.s32 	%p24, %r312, %r225;
	setp.ge.s32 	%p25, %r222, %r229;
	shl.b32 	%r231, %r314, 2;
	selp.b32 	%r232, 2, 0, %p24;
	selp.b32 	%r233, 2, %r232, %p25;
	or.b32  	%r234, %r233, %r231;
	setp.eq.s32 	%p27, %r312, %r313;
	setp.ne.s32 	%p28, %r312, %r225;
	and.pred  	%p29, %p27, %p28;
	or.pred  	%p30, %p29, %p25;
	selp.u32 	%r235, 1, 0, %p30;
	or.b32  	%r236, %r234, %r235;
	setp.lt.s32 	%p31, %r227, %r228;
	shl.b32 	%r237, %r236, 2;
	selp.b32 	%r238, 0, 2, %p31;
	or.b32  	%r239, %r237, %r238;
	setp.ge.s32 	%p32, %r223, %r224;
	selp.u32 	%r240, 1, 0, %p32;
	or.b32  	%r314, %r239, %r240;
	st.shared.v2.u32 	[%r78], {%r312, %r225};
	add.s32 	%r307, %r307, 1;
	setp.ne.s32 	%p33, %r307, %r57;
	@%p33 bra 	$L__BB0_29;
$L__BB0_78:
	setp.ne.s32 	%p34, %r60, %r49;
	shl.b32 	%r241, %r314, %r59;
	st.global.v2.u32 	[%rd9], {%r312, %r313};
	add.s32 	%r242, %r58, %r302;
	mad.lo.s32 	%r243, %r4, %r242, %r15;
	mul.wide.u32 	%rd83, %r243, 4;
	add.s64 	%rd84, %rd2, %rd83;
	st.global.u32 	[%rd84], %r241;
	@%p34 bra 	$L__BB0_80;
	setp.gt.s32 	%p35, %r312, %r321;
	cvt.u16.u32 	%rs86, %r302;
	not.b16 	%rs87, %rs86;
	add.s16 	%rs88, %rs1, %rs87;
	selp.b16 	%rs150, %rs88, %rs150, %p35;
	selp.b16 	%rs151, %rs12, %rs151, %p35;
	selp.b16 	%rs152, %rs86, %rs152, %p35;
	max.s32 	%r321, %r321, %r312;
$L__BB0_80:
	add.s32 	%r302, %r302, 1;
	setp.eq.s32 	%p36, %r302, %r50;
	mov.u32 	%r309, %r71;
	@%p36 bra 	$L__BB0_32;
	bra.uni 	$L__BB0_27;

}
	// .globl	_Z18Calculate_ben_backiP6short4PcPiPjs
.visible .entry _Z18Calculate_ben_backiP6short4PcPiPjs(
	.param .u32 _Z18Calculate_ben_backiP6short4PcPiPjs_param_0,
	.param .u64 .ptr .align 1 _Z18Calculate_ben_backiP6short4PcPiPjs_param_1,
	.param .u64 .ptr .align 1 _Z18Calculate_ben_backiP6short4PcPiPjs_param_2,
	.param .u64 .ptr .align 1 _Z18Calculate_ben_backiP6short4PcPiPjs_param_3,
	.param .u64 .ptr .align 1 _Z18Calculate_ben_backiP6short4PcPiPjs_param_4,
	.param .u16 _Z18Calculate_ben_backiP6short4PcPiPjs_param_5
)
{
	.reg .pred 	%p<20>;
	.reg .b16 	%rs<57>;
	.reg .b32 	%r<91>;
	.reg .b64 	%rd<32>;

	ld.param.u32 	%r32, [_Z18Calculate_ben_backiP6short4PcPiPjs_param_0];
	ld.param.u64 	%rd9, [_Z18Calculate_ben_backiP6short4PcPiPjs_param_1];
	ld.param.u64 	%rd11, [_Z18Calculate_ben_backiP6short4PcPiPjs_param_3];
	ld.param.u64 	%rd12, [_Z18Calculate_ben_backiP6short4PcPiPjs_param_4];
	ld.param.u16 	%rs18, [_Z18Calculate_ben_backiP6short4PcPiPjs_param_5];
	cvta.to.global.u64 	%rd1, %rd12;
	mov.u32 	%r33, %ctaid.x;
	mov.u32 	%r1, %ntid.x;
	mov.u32 	%r34, %tid.x;
	mad.lo.s32 	%r78, %r33, %r1, %r34;
	setp.ge.s32 	%p4, %r78, %r32;
	@%p4 bra 	$L__BB1_22;
	cvt.s32.s16 	%r3, %rs18;
	mov.u32 	%r36, %nctaid.x;
	mul.lo.s32 	%r4, %r1, %r36;
	cvta.to.global.u64 	%rd2, %rd9;
	cvta.to.global.u64 	%rd3, %rd11;
$L__BB1_2:
	ld.param.u64 	%rd31, [_Z18Calculate_ben_backiP6short4PcPiPjs_param_2];
	mul.wide.s32 	%rd13, %r78, 128;
	cvta.to.global.u64 	%rd14, %rd31;
	add.s64 	%rd4, %rd14, %rd13;
	shl.b32 	%r38, %r78, 7;
	mul.wide.s32 	%rd15, %r38, 4;
	add.s64 	%rd5, %rd3, %rd15;
	mul.wide.s32 	%rd16, %r78, 8;
	add.s64 	%rd6, %rd2, %rd16;
	.pragma "used_bytes_mask 63";
	ld.global.v4.u16 	{%rs55, %rs54, %rs3, %rs19}, [%rd6];
	mov.b32 	%r7, {%rs55, %rs54};
	setp.lt.s16 	%p5, %rs3, 1;
	mov.b32 	%r88, 0;
	@%p5 bra 	$L__BB1_4;
	mov.b16 	%rs20, 83;
	st.global.u8 	[%rd4], %rs20;
	cvt.u32.u16 	%r40, %rs3;
	st.global.u32 	[%rd5], %r40;
	mov.b32 	%r88, 1;
$L__BB1_4:
	or.b16  	%rs21, %rs55, %rs54;
	setp.gt.s16 	%p19, %rs55, -1;
	setp.lt.s16 	%p6, %rs21, 0;
	mov.b32 	%r87, 0;
	@%p6 bra 	$L__BB1_19;
	cvt.s32.s16 	%r43, %rs55;
	cvt.s32.s16 	%r44, %rs54;
	add.s32 	%r45, %r44, 8;
	shr.u32 	%r46, %r45, 29;
	add.s32 	%r47, %r45, %r46;
	shr.s32 	%r48, %r47, 3;
	mad.lo.s32 	%r49, %r48, %r3, %r43;
	mad.lo.s32 	%r50, %r4, %r49, %r4;
	add.s32 	%r51, %r50, %r78;
	mul.wide.u32 	%rd17, %r51, 4;
	add.s64 	%rd18, %rd1, %rd17;
	ld.global.u32 	%r52, [%rd18];
	shl.b16 	%rs23, %rs54, 2;
	not.b16 	%rs24, %rs23;
	and.b16  	%rs25, %rs24, 28;
	cvt.u32.u16 	%r53, %rs25;
	shr.u32 	%r86, %r52, %r53;
	mov.b32 	%r87, 0;
	mov.b16 	%rs51, 3;
$L__BB1_6:
	mov.u16 	%rs6, %rs54;
	cvt.u16.u32 	%rs7, %r86;
	and.b16  	%rs26, %rs51, 14;
	setp.eq.s16 	%p7, %rs26, 6;
	mov.b32 	%r83, 4;
	@%p7 bra 	$L__BB1_9;
	and.b16  	%rs27, %rs51, 13;
	setp.eq.s16 	%p8, %rs27, 9;
	mov.b32 	%r83, 8;
	@%p8 bra 	$L__BB1_9;
	and.b16  	%rs28, %rs7, 12;
	setp.eq.s16 	%p9, %rs28, 4;
	setp.eq.s16 	%p10, %rs28, 8;
	selp.b32 	%r56, 8, 12, %p10;
	selp.b32 	%r83, 4, %r56, %p9;
$L__BB1_9:
	and.b16  	%rs29, %rs51, 255;
	setp.eq.s16 	%p11, %rs29, 3;
	cvt.u16.u32 	%rs8, %r83;
	selp.b16 	%rs30, %rs8, %rs51, %p11;
	and.b16  	%rs9, %rs30, 12;
	cvt.u32.u16 	%r57, %rs9;
	setp.ne.s32 	%p12, %r83, %r57;
	@%p12 bra 	$L__BB1_11;
	add.s32 	%r87, %r87, 1;
	bra.uni 	$L__BB1_12;
$L__BB1_11:
	cvt.s64.s32 	%rd19, %r88;
	add.s64 	%rd20, %rd4, %rd19;
	st.global.u8 	[%rd20], %rs9;
	mul.wide.s32 	%rd21, %r88, 4;
	add.s64 	%rd22, %rd5, %rd21;
	st.global.u32 	[%rd22], %r87;
	add.s32 	%r88, %r88, 1;
	mov.b32 	%r87, 1;
$L__BB1_12:
	setp.eq.s32 	%p13, %r83, 4;
	@%p13 bra 	$L__BB1_15;
	setp.ne.s32 	%p14, %r83, 8;
	@%p14 bra 	$L__BB1_17;
	add.s16 	%rs10, %rs55, -1;
	add.s16 	%rs34, %rs6, 8;
	shr.u16 	%rs35, %rs34, 3;
	cvt.u32.u16 	%r64, %rs35;
	cvt.u32.u16 	%r65, %rs55;
	mad.lo.s32 	%r66, %r64, %r3, %r65;
	mad.lo.s32 	%r67, %r4, %r66, %r78;
	mul.wide.u32 	%rd25, %r67, 4;
	add.s64 	%rd26, %rd1, %rd25;
	ld.global.u32 	%r68, [%rd26];
	shl.b16 	%rs36, %rs6, 2;
	not.b16 	%rs37, %rs36;
	and.b16  	%rs38, %rs37, 28;
	cvt.u32.u16 	%r69, %rs38;
	shr.u32 	%r86, %r68, %r69;
	mov.u16 	%rs54, %rs6;
	mov.u16 	%rs55, %rs10;
	bra.uni 	$L__BB1_18;
$L__BB1_15:
	add.s16 	%rs54, %rs6, -1;
	and.b16  	%rs31, %rs54, -32761;
	setp.ne.s16 	%p15, %rs31, 7;
	shr.u32 	%r86, %r86, 4;
	@%p15 bra 	$L__BB1_18;
	add.s16 	%rs32, %rs6, 7;
	shr.u16 	%rs33, %rs32, 3;
	cvt.u32.u16 	%r59, %rs33;
	cvt.u32.u16 	%r60, %rs55;
	mad.lo.s32 	%r61, %r59, %r3, %r60;
	mad.lo.s32 	%r62, %r4, %r61, %r4;
	add.s32 	%r63, %r62, %r78;
	mul.wide.u32 	%rd23, %r63, 4;
	add.s64 	%rd24, %rd1, %rd23;
	ld.global.u32 	%r86, [%rd24];
	bra.uni 	$L__BB1_18;
$L__BB1_17:
	add.s16 	%rs12, %rs55, -1;
	add.s16 	%rs54, %rs6, -1;
	add.s16 	%rs39, %rs6, 7;
	shr.u16 	%rs40, %rs39, 3;
	cvt.u32.u16 	%r70, %rs40;
	cvt.u32.u16 	%r71, %rs55;
	mad.lo.s32 	%r72, %r70, %r3, %r71;
	mad.lo.s32 	%r73, %r4, %r72, %r78;
	mul.wide.u32 	%rd27, %r73, 4;
	add.s64 	%rd28, %rd1, %rd27;
	ld.global.u32 	%r74, [%rd28];
	mul.lo.s16 	%rs41, %rs6, 28;
	and.b16  	%rs42, %rs41, 28;
	cvt.u32.u16 	%r75, %rs42;
	shr.u32 	%r86, %r74, %r75;
	mov.u16 	%rs55, %rs12;
$L__BB1_18:
	and.b16  	%rs43, %rs7, 3;
	or.b16  	%rs51, %rs43, %rs8;
	or.b16  	%rs44, %rs55, %rs54;
	setp.gt.s16 	%p19, %rs55, -1;
	setp.gt.s16 	%p16, %rs44, -1;
	@%p16 bra 	$L__BB1_6;
$L__BB1_19:
	cvt.s64.s32 	%rd29, %r88;
	add.s64 	%rd7, %rd4, %rd29;
	st.global.u8 	[%rd7], %r83;
	mul.wide.s32 	%rd30, %r88, 4;
	add.s64 	%rd8, %rd5, %rd30;
	st.global.u32 	[%rd8], %r87;
	add.s32 	%r90, %r88, 1;
	not.pred 	%p17, %p19;
	@%p17 bra 	$L__BB1_21;
	mov.b16 	%rs45, 83;
	st.global.u8 	[%rd7+1], %rs45;
	add.s16 	%rs46, %rs55, 1;
	cvt.u32.u16 	%r76, %rs46;
	st.global.u32 	[%rd8+4], %r76;
	add.s32 	%r90, %r88, 2;
$L__BB1_21:
	add.s16 	%rs47, %rs55, 1;
	cvt.u16.u32 	%rs48, %r90;
	mov.b32 	{%rs49, %rs50}, %r7;
	st.global.v4.u16 	[%rd6], {%rs49, %rs50, %rs47, %rs48};
	add.s32 	%r78, %r78, %r4;
	setp.lt.s32 	%p18, %r78, %r32;
	@%p18 bra 	$L__BB1_2;
$L__BB1_22:
	ret;

}


// ===== COMPILED SASS (sm_100) =====

	.target	sm_100

	.elftype	@"ET_EXEC"


//--------------------- .note.nv.tkinfo           --------------------------
	.section	.note.nv.tkinfo,"",@"SHT_NOTE"
	.sectionflags	@"SHF_NOTE_NV_TKINFO"
	.tkinfo
        /*0018*/ 	.word	0x00000002
        /*0030*/ 	.string	""
        /*0030*/ 	.string	"ptxas"
        /*0030*/ 	.string	"Cuda compilation tools, release 13.0, V13.0.88"
        /*0030*/ 	.string	"Build cuda_13.0.r13.0/compiler.36424714_0"
        /*0030*/ 	.string	"-arch sm_100 -m 64 "



//--------------------- .note.nv.cuinfo           --------------------------
	.section	.note.nv.cuinfo,"",@"SHT_NOTE"
	.sectionflags	@"SHF_NOTE_NV_CUINFO"
        /*0018*/ 	.short	0x0002
        /*001a*/ 	.short	0x0064
        /*001c*/ 	.short	0x0082
	.zero		2


//--------------------- .nv.info                  --------------------------
	.section	.nv.info,"",@"SHT_CUDA_INFO"
	.align	4


	//----- nvinfo : EIATTR_REGCOUNT
	.align		4
        /*0000*/ 	.byte	0x04, 0x2f
        /*0002*/ 	.short	(.L_1 - .L_0)
	.align		4
.L_0:
        /*0004*/ 	.word	index@(_Z13Calculate_beniPcP7NUM_ADDP6short4P4int2Pjs)
        /*0008*/ 	.word	0x0000002e


	//----- nvinfo : EIATTR_FRAME_SIZE
	.align		4
.L_1:
        /*000c*/ 	.byte	0x04, 0x11
        /*000e*/ 	.short	(.L_3 - .L_2)
	.align		4
.L_2:
        /*0010*/ 	.word	index@(_Z13Calculate_beniPcP7NUM_ADDP6short4P4int2Pjs)
        /*0014*/ 	.word	0x00000000


	//----- nvinfo : EIATTR_REGCOUNT
	.align		4
.L_3:
        /*0018*/ 	.byte	0x04, 0x2f
        /*001a*/ 	.short	(.L_5 - .L_4)
	.align		4
.L_4:
        /*001c*/ 	.word	index@(_Z18Calculate_ben_backiP6short4PcPiPjs)
        /*0020*/ 	.word	0x0000001e


	//----- nvinfo : EIATTR_FRAME_SIZE
	.align		4
.L_5:
        /*0024*/ 	.byte	0x04, 0x11
        /*0026*/ 	.short	(.L_7 - .L_6)
	.align		4
.L_6:
        /*0028*/ 	.word	index@(_Z18Calculate_ben_backiP6short4PcPiPjs)
        /*002c*/ 	.word	0x00000000


	//----- nvinfo : EIATTR_MIN_STACK_SIZE
	.align		4
.L_7:
        /*0030*/ 	.byte	0x04, 0x12
        /*0032*/ 	.short	(.L_9 - .L_8)
	.align		4
.L_8:
        /*0034*/ 	.word	index@(_Z18Calculate_ben_backiP6short4PcPiPjs)
        /*0038*/ 	.word	0x00000000


	//----- nvinfo : EIATTR_MIN_STACK_SIZE
	.align		4
.L_9:
        /*003c*/ 	.byte	0x04, 0x12
        /*003e*/ 	.short	(.L_11 - .L_10)
	.align		4
.L_10:
        /*0040*/ 	.word	index@(_Z13Calculate_beniPcP7NUM_ADDP6short4P4int2Pjs)
        /*0044*/ 	.word	0x00000000
.L_11:


//--------------------- .nv.compat                --------------------------
	.section	.nv.compat,"",@"SHT_CUDA_COMPAT_INFO"
	.align	4
        /*0000*/ 	.byte	0x02, 0x09, 0x00, 0x00, 0x02, 0x02, 0x01, 0x00, 0x02, 0x05, 0x05, 0x00, 0x03, 0x07, 0x01, 0x01
        /*0010*/ 	.byte	0x02, 0x03, 0x00, 0x00, 0x02, 0x06, 0x01, 0x00, 0x04, 0x0b, 0x08, 0x00, 0x09, 0x00, 0x00, 0x00
        /*0020*/ 	.byte	0x00, 0x00, 0x00, 0x00


//--------------------- .nv.info._Z18Calculate_ben_backiP6short4PcPiPjs --------------------------
	.section	.nv.info._Z18Calculate_ben_backiP6short4PcPiPjs,"",@"SHT_CUDA_INFO"
	.sectionflags	@""
	.align	4


	//----- nvinfo : EIATTR_CUDA_API_VERSION
	.align		4
        /*0000*/ 	.byte	0x04, 0x37
        /*0002*/ 	.short	(.L_13 - .L_12)
.L_12:
        /*0004*/ 	.word	0x00000082


	//----- nvinfo : EIATTR_KPARAM_INFO
	.align		4
.L_13:
        /*0008*/ 	.byte	0x04, 0x17
        /*000a*/ 	.short	(.L_15 - .L_14)
.L_14:
        /*000c*/ 	.word	0x00000000
        /*0010*/ 	.short	0x0005
        /*0012*/ 	.short	0x0028
        /*0014*/ 	.byte	0x00, 0xf0, 0x09, 0x00


	//----- nvinfo : EIATTR_KPARAM_INFO
	.align		4
.L_15:
        /*0018*/ 	.byte	0x04, 0x17
        /*001a*/ 	.short	(.L_17 - .L_16)
.L_16:
        /*001c*/ 	.word	0x00000000
        /*0020*/ 	.short	0x0004
        /*0022*/ 	.short	0x0020
        /*0024*/ 	.byte	0x00, 0xf5, 0x21, 0x00


	//----- nvinfo : EIATTR_KPARAM_INFO
	.align		4
.L_17:
        /*0028*/ 	.byte	0x04, 0x17
        /*002a*/ 	.short	(.L_19 - .L_18)
.L_18:
        /*002c*/ 	.word	0x00000000
        /*0030*/ 	.short	0x0003
        /*0032*/ 	.short	0x0018
        /*0034*/ 	.byte	0x00, 0xf5, 0x21, 0x00


	//----- nvinfo : EIATTR_KPARAM_INFO
	.align		4
.L_19:
        /*0038*/ 	.byte	0x04, 0x17
        /*003a*/ 	.short	(.L_21 - .L_20)
.L_20:
        /*003c*/ 	.word	0x00000000
        /*0040*/ 	.short	0x0002
        /*0042*/ 	.short	0x0010
        /*0044*/ 	.byte	0x00, 0xf5, 0x21, 0x00


	//----- nvinfo : EIATTR_KPARAM_INFO
	.align		4
.L_21:
        /*0048*/ 	.byte	0x04, 0x17
        /*004a*/ 	.short	(.L_23 - .L_22)
.L_22:
        /*004c*/ 	.word	0x00000000
        /*0050*/ 	.short	0x0001
        /*0052*/ 	.short	0x0008
        /*0054*/ 	.byte	0x00, 0xf5, 0x21, 0x00


	//----- nvinfo : EIATTR_KPARAM_INFO
	.align		4
.L_23:
        /*0058*/ 	.byte	0x04, 0x17
        /*005a*/ 	.short	(.L_25 - .L_24)
.L_24:
        /*005c*/ 	.word	0x00000000
        /*0060*/ 	.short	0x0000
        /*0062*/ 	.short	0x0000
        /*0064*/ 	.byte	0x00, 0xf0, 0x11, 0x00


	//----- nvinfo : EIATTR_SPARSE_MMA_MASK
	.align		4
.L_25:
        /*0068*/ 	.byte	0x03, 0x50
        /*006a*/ 	.short	0x0000


	//----- nvinfo : EIATTR_MAXREG_COUNT
	.align		4
        /*006c*/ 	.byte	0x03, 0x1b
        /*006e*/ 	.short	0x00ff


	//----- nvinfo : EIATTR_MERCURY_ISA_VERSION
	.align		4
        /*0070*/ 	.byte	0x03, 0x5f
        /*0072*/ 	.short	0x0101


	//----- nvinfo : EIATTR_UNUSED_LOAD_BYTE_OFFSET
	.align		4
        /*0074*/ 	.byte	0x04, 0x44
        /*0076*/ 	.short	(.L_27 - .L_26)


	//   ....[0]....
.L_26:
        /*0078*/ 	.word	0x00000110
        /*007c*/ 	.word	0x0000003f


	//----- nvinfo : EIATTR_VRC_CTA_INIT_COUNT
	.align		4
.L_27:
        /*0080*/ 	.byte	0x02, 0x4a
	.zero		1
	.zero		1


	//----- nvinfo : EIATTR_EXIT_INSTR_OFFSETS
	.align		4
        /*0084*/ 	.byte	0x04, 0x1c
        /*0086*/ 	.short	(.L_29 - .L_28)


	//   ....[0]....
.L_28:
        /*0088*/ 	.word	0x00000070


	//   ....[1]....
        /*008c*/ 	.word	0x00000a90


	//----- nvinfo : EIATTR_CRS_STACK_SIZE
	.align		4
.L_29:
        /*0090*/ 	.byte	0x04, 0x1e
        /*0092*/ 	.short	(.L_31 - .L_30)
.L_30:
        /*0094*/ 	.word	0x00000000


	//----- nvinfo : EIATTR_CBANK_PARAM_SIZE
	.align		4
.L_31:
        /*0098*/ 	.byte	0x03, 0x19
        /*009a*/ 	.short	0x002a


	//----- nvinfo : EIATTR_PARAM_CBANK
	.align		4
        /*009c*/ 	.byte	0x04, 0x0a
        /*009e*/ 	.short	(.L_33 - .L_32)
	.align		4
.L_32:
        /*00a0*/ 	.word	index@(.nv.constant0._Z18Calculate_ben_backiP6short4PcPiPjs)
        /*00a4*/ 	.short	0x0380
        /*00a6*/ 	.short	0x002a


	//----- nvinfo : EIATTR_SW_WAR
	.align		4
.L_33:
        /*00a8*/ 	.byte	0x04, 0x36
        /*00aa*/ 	.short	(.L_35 - .L_34)
.L_34:
        /*00ac*/ 	.word	0x00000008
.L_35:


//--------------------- .nv.info._Z13Calculate_beniPcP7NUM_ADDP6short4P4int2Pjs --------------------------
	.section	.nv.info._Z13Calculate_beniPcP7NUM_ADDP6short4P4int2Pjs,"",@"SHT_CUDA_INFO"
	.sectionflags	@""
	.align	4


	//----- nvinfo : EIATTR_CUDA_API_VERSION
	.align		4
        /*0000*/ 	.byte	0x04, 0x37
        /*0002*/ 	.short	(.L_37 - .L_36)
.L_36:
        /*0004*/ 	.word	0x00000082


	//----- nvinfo : EIATTR_KPARAM_INFO
	.align		4
.L_37:
        /*0008*/ 	.byte	0x04, 0x17
        /*000a*/ 	.short	(.L_39 - .L_38)
.L_38:
        /*000c*/ 	.word	0x00000000
        /*0010*/ 	.short	0x0006
        /*0012*/ 	.short	0x0030
        /*0014*/ 	.byte	0x00, 0xf0, 0x09, 0x00


	//----- nvinfo : EIATTR_KPARAM_INFO
	.align		4
.L_39:
        /*0018*/ 	.byte	0x04, 0x17
        /*001a*/ 	.short	(.L_41 - .L_40)
.L_40:
        /*001c*/ 	.word	0x00000000
        /*0020*/ 	.short	0x0005
        /*0022*/ 	.short	0x0028
        /*0024*/ 	.byte	0x00, 0xf5, 0x21, 0x00


	//----- nvinfo : EIATTR_KPARAM_INFO
	.align		4
.L_41:
        /*0028*/ 	.byte	0x04, 0x17
        /*002a*/ 	.short	(.L_43 - .L_42)
.L_42:
        /*002c*/ 	.word	0x00000000
        /*0030*/ 	.short	0x0004
        /*0032*/ 	.short	0x0020
        /*0034*/ 	.byte	0x00, 0xf5, 0x21, 0x00


	//----- nvinfo : EIATTR_KPARAM_INFO
	.align		4
.L_43:
        /*0038*/ 	.byte	0x04, 0x17
        /*003a*/ 	.short	(.L_45 - .L_44)
.L_44:
        /*003c*/ 	.word	0x00000000
        /*0040*/ 	.short	0x0003
        /*0042*/ 	.short	0x0018
        /*0044*/ 	.byte	0x00, 0xf5, 0x21, 0x00


	//----- nvinfo : EIATTR_KPARAM_INFO
	.align		4
.L_45:
        /*0048*/ 	.byte	0x04, 0x17
        /*004a*/ 	.short	(.L_47 - .L_46)
.L_46:
        /*004c*/ 	.word	0x00000000
        /*0050*/ 	.short	0x0002
        /*0052*/ 	.short	0x0010
        /*0054*/ 	.byte	0x00, 0xf5, 0x21, 0x00


	//----- nvinfo : EIATTR_KPARAM_INFO
	.align		4
.L_47:
        /*0058*/ 	.byte	0x04, 0x17
        /*005a*/ 	.short	(.L_49 - .L_48)
.L_48:
        /*005c*/ 	.word	0x00000000
        /*0060*/ 	.short	0x0001
        /*0062*/ 	.short	0x0008
        /*0064*/ 	.byte	0x00, 0xf5, 0x21, 0x00


	//----- nvinfo : EIATTR_KPARAM_INFO
	.align		4
.L_49:
        /*0068*/ 	.byte	0x04, 0x17
        /*006a*/ 	.short	(.L_51 - .L_50)
.L_50:
        /*006c*/ 	.word	0x00000000
        /*0070*/ 	.short	0x0000
        /*0072*/ 	.short	0x0000
        /*0074*/ 	.byte	0x00, 0xf0, 0x11, 0x00


	//----- nvinfo : EIATTR_SPARSE_MMA_MASK
	.align		4
.L_51:
        /*0078*/ 	.byte	0x03, 0x50
        /*007a*/ 	.short	0x0000


	//----- nvinfo : EIATTR_MAXREG_COUNT
	.align		4
        /*007c*/ 	.byte	0x03, 0x1b
        /*007e*/ 	.short	0x00ff


	//----- nvinfo : EIATTR_MERCURY_ISA_VERSION
	.align		4
        /*0080*/ 	.byte	0x03, 0x5f
        /*0082*/ 	.short	0x0101


	//----- nvinfo : EIATTR_VRC_CTA_INIT_COUNT
	.align		4
        /*0084*/ 	.byte	0x02, 0x4a
	.zero		1
	.zero		1


	//----- nvinfo : EIATTR_EXIT_INSTR_OFFSETS
	.align		4
        /*0088*/ 	.byte	0x04, 0x1c
        /*008a*/ 	.short	(.L_53 - .L_52)


	//   ....[0]....
.L_52:
        /*008c*/ 	.word	0x00000070


	//   ....[1]....
        /*0090*/ 	.word	0x000024e0


	//----- nvinfo : EIATTR_CRS_STACK_SIZE
	.align		4
.L_53:
        /*0094*/ 	.byte	0x04, 0x1e
        /*0096*/ 	.short	(.L_55 - .L_54)
.L_54:
        /*0098*/ 	.word	0x00000000


	//----- nvinfo : EIATTR_CBANK_PARAM_SIZE
	.align		4
.L_55:
        /*009c*/ 	.byte	0x03, 0x19
        /*009e*/ 	.short	0x0032


	//----- nvinfo : EIATTR_PARAM_CBANK
	.align		4
        /*00a0*/ 	.byte	0x04, 0x0a
        /*00a2*/ 	.short	(.L_57 - .L_56)
	.align		4
.L_56:
        /*00a4*/ 	.word	index@(.nv.constant0._Z13Calculate_beniPcP7NUM_ADDP6short4P4int2Pjs)
        /*00a8*/ 	.short	0x0380
        /*00aa*/ 	.short	0x0032


	//----- nvinfo : EIATTR_SW_WAR
	.align		4
.L_57:
        /*00ac*/ 	.byte	0x04, 0x36
        /*00ae*/ 	.short	(.L_59 - .L_58)
.L_58:
        /*00b0*/ 	.word	0x00000008
.L_59:


//--------------------- .nv.callgraph             --------------------------
	.section	.nv.callgraph,"",@"SHT_CUDA_CALLGRAPH"
	.align	4
	.sectionentsize	8
	.align		4
        /*0000*/ 	.word	0x00000000
	.align		4
        /*0004*/ 	.word	0xffffffff
	.align		4
        /*0008*/ 	.word	0x00000000
	.align		4
        /*000c*/ 	.word	0xfffffffe
	.align		4
        /*0010*/ 	.word	0x00000000
	.align		4
        /*0014*/ 	.word	0xfffffffd
	.align		4
        /*0018*/ 	.word	0x00000000
	.align		4
        /*001c*/ 	.word	0xfffffffc


//--------------------- .text._Z18Calculate_ben_backiP6short4PcPiPjs --------------------------
	.section	.text._Z18Calculate_ben_backiP6short4PcPiPjs,"ax",@progbits
	.align	128
        .global         _Z18Calculate_ben_backiP6short4PcPiPjs
        .type           _Z18Calculate_ben_backiP6short4PcPiPjs,@function
        .size           _Z18Calculate_ben_backiP6short4PcPiPjs,(.L_x_69 - _Z18Calculate_ben_backiP6short4PcPiPjs)
        .other          _Z18Calculate_ben_backiP6short4PcPiPjs,@"STO_CUDA_ENTRY STV_DEFAULT"
_Z18Calculate_ben_backiP6short4PcPiPjs:
.text._Z18Calculate_ben_backiP6short4PcPiPjs:
[----:B------:R-:W-:Y:S01]  /*0000*/  LDC R1, c[0x0][0x37c] ;  /* 0x0000df00ff017b82 */ /* 0x000fe20000000800 */
[----:B------:R-:W0:Y:S07]  /*0010*/  S2R R17, SR_TID.X ;  /* 0x0000000000117919 */ /* 0x000e2e0000002100 */
[----:B------:R-:W0:Y:S01]  /*0020*/  S2UR UR4, SR_CTAID.X ;  /* 0x00000000000479c3 */ /* 0x000e220000002500 */
[----:B------:R-:W1:Y:S07]  /*0030*/  LDCU UR5, c[0x0][0x380] ;  /* 0x00007000ff0577ac */ /* 0x000e6e0008000800 */
[----:B------:R-:W0:Y:S02]  /*0040*/  LDC R0, c[0x0][0x360] ;  /* 0x0000d800ff007b82 */ /* 0x000e240000000800 */
[----:B0-----:R-:W-:-:S05]  /*0050*/  IMAD R17, R0, UR4, R17 ;  /* 0x0000000400117c24 */ /* 0x001fca000f8e0211 */
[----:B-1----:R-:W-:-:S13]  /*0060*/  ISETP.GE.AND P0, PT, R17, UR5, PT ;  /* 0x0000000511007c0c */ /* 0x002fda000bf06270 */
[----:B------:R-:W-:Y:S05]  /*0070*/  @P0 EXIT ;  /* 0x000000000000094d */ /* 0x000fea0003800000 */
[----:B------:R-:W0:Y:S01]  /*0080*/  LDCU UR5, c[0x0][0x370] ;  /* 0x00006e00ff0577ac */ /* 0x000e220008000800 */
[----:B------:R-:W1:Y:S01]  /*0090*/  LDCU.U16 UR4, c[0x0][0x3a8] ;  /* 0x00007500ff0477ac */ /* 0x000e620008000400 */
[----:B------:R-:W2:Y:S01]  /*00a0*/  LDCU.64 UR6, c[0x0][0x358] ;  /* 0x00006b00ff0677ac */ /* 0x000ea20008000a00 */
[----:B0-----:R-:W-:Y:S01]  /*00b0*/  IMAD R0, R0, UR5, RZ ;  /* 0x0000000500007c24 */ /* 0x001fe2000f8e02ff */
[----:B-1----:R-:W-:-:S12]  /*00c0*/  UPRMT UR4, UR4, 0x9910, URZ ;  /* 0x0000991004047896 */ /* 0x002fd800080000ff */
.L_x_9:
[----:B-1----:R-:W0:Y:S08]  /*00d0*/  LDC.64 R2, c[0x0][0x388] ;  /* 0x0000e200ff027b82 */ /* 0x002e300000000a00 */
[----:B------:R-:W1:Y:S08]  /*00e0*/  LDC.64 R6, c[0x0][0x398] ;  /* 0x0000e600ff067b82 */ /* 0x000e700000000a00 */
[----:B------:R-:W3:Y:S01]  /*00f0*/  LDC.64 R8, c[0x0][0x390] ;  /* 0x0000e400ff087b82 */ /* 0x000ee20000000a00 */
[----:B0-----:R-:W-:-:S05]  /*0100*/  IMAD.WIDE R2, R17, 0x8, R2 ;  /* 0x0000000811027825 */ /* 0x001fca00078e0202 */
[----:B--2---:R-:W2:Y:S01]  /*0110*/  LDG.E.64 R4, desc[UR6][R2.64] ;  /* 0x0000000602047981 */ /* 0x004ea2000c1e1b00 */
[----:B------:R-:W-:Y:S01]  /*0120*/  IMAD.SHL.U32 R11, R17, 0x80, RZ ;  /* 0x00000080110b7824 */ /* 0x000fe200078e00ff */
[----:B------:R-:W-:Y:S01]  /*0130*/  BSSY.RECONVERGENT B1, `(.L_x_0) ;  /* 0x0000082000017945 */ /* 0x000fe20003800200 */
[----:B------:R-:W-:Y:S02]  /*0140*/  IMAD.MOV.U32 R19, RZ, RZ, RZ ;  /* 0x000000ffff137224 */ /* 0x000fe400078e00ff */
[----:B-1----:R-:W-:-:S04]  /*0150*/  IMAD.WIDE R6, R11, 0x4, R6 ;  /* 0x000000040b067825 */ /* 0x002fc800078e0206 */
[----:B---3--:R-:W-:Y:S01]  /*0160*/  IMAD.WIDE R8, R17, 0x80, R8 ;  /* 0x0000008011087825 */ /* 0x008fe200078e0208 */
[----:B--2---:R-:W-:Y:S02]  /*0170*/  PRMT R10, R5, 0x9910, RZ ;  /* 0x00009910050a7816 */ /* 0x004fe400000000ff */
[----:B------:R-:W-:Y:S02]  /*0180*/  PRMT R16, R4, 0x7610, R16 ;  /* 0x0000761004107816 */ /* 0x000fe40000000010 */
[----:B------:R-:W-:Y:S01]  /*0190*/  ISETP.GE.AND P1, PT, R10, 0x1, PT ;  /* 0x000000010a00780c */ /* 0x000fe20003f26270 */
[----:B------:R-:W-:Y:S01]  /*01a0*/  IMAD.MOV.U32 R10, RZ, RZ, 0x53 ;  /* 0x00000053ff0a7424 */ /* 0x000fe200078e00ff */
[----:B------:R-:W-:Y:S02]  /*01b0*/  PRMT R21, R4, 0x7632, R21 ;  /* 0x0000763204157816 */ /* 0x000fe40000000015 */
[----:B------:R-:W-:-:S04]  /*01c0*/  PRMT R13, R16, 0x9910, RZ ;  /* 0x00009910100d7816 */ /* 0x000fc800000000ff */
[----:B------:R-:W-:-:S05]  /*01d0*/  ISETP.GT.AND P0, PT, R13, -0x1, PT ;  /* 0xffffffff0d00780c */ /* 0x000fca0003f04270 */
[----:B------:R-:W-:Y:S01]  /*01e0*/  @P1 LOP3.LUT R11, R5, 0xffff, RZ, 0xc0, !PT ;  /* 0x0000ffff050b1812 */ /* 0x000fe200078ec0ff */
[----:B------:R0:W-:Y:S01]  /*01f0*/  @P1 STG.E.U8 desc[UR6][R8.64], R10 ;  /* 0x0000000a08001986 */ /* 0x0001e2000c101106 */
[----:B------:R-:W-:-:S03]  /*0200*/  LOP3.LUT R5, R16, R21, RZ, 0xfc, !PT ;  /* 0x0000001510057212 */ /* 0x000fc600078efcff */
[----:B------:R0:W-:Y:S01]  /*0210*/  @P1 STG.E desc[UR6][R6.64], R11 ;  /* 0x0000000b06001986 */ /* 0x0001e2000c101906 */
[----:B------:R-:W-:-:S04]  /*0220*/  PRMT R5, R5, 0x9910, RZ ;  /* 0x0000991005057816 */ /* 0x000fc800000000ff */
[----:B------:R-:W-:Y:S01]  /*0230*/  ISETP.GE.AND P2, PT, R5, RZ, PT ;  /* 0x000000ff0500720c */ /* 0x000fe20003f46270 */
[----:B------:R-:W-:Y:S02]  /*0240*/  IMAD.MOV.U32 R5, RZ, RZ, RZ ;  /* 0x000000ffff057224 */ /* 0x000fe400078e00ff */
[----:B------:R-:W-:-:S10]  /*0250*/  @P1 IMAD.MOV.U32 R5, RZ, RZ, 0x1 ;  /* 0x00000001ff051424 */ /* 0x000fd400078e00ff */
[----:B0----5:R-:W-:Y:S05]  /*0260*/  @!P2 BRA `(.L_x_1) ;  /* 0x0000000400b8a947 */ /* 0x021fea0003800000 */
[----:B------:R-:W-:-:S05]  /*0270*/  PRMT R10, R21, 0x9910, RZ ;  /* 0x00009910150a7816 */ /* 0x000fca00000000ff */
[----:B------:R-:W-:Y:S02]  /*0280*/  VIADD R12, R10, 0x8 ;  /* 0x000000080a0c7836 */ /* 0x000fe40000000000 */
[----:B------:R-:W0:Y:S03]  /*0290*/  LDC.64 R10, c[0x0][0x3a0] ;  /* 0x0000e800ff0a7b82 */ /* 0x000e260000000a00 */
[----:B------:R-:W-:-:S04]  /*02a0*/  LEA.HI R12, R12, R12, RZ, 0x3 ;  /* 0x0000000c0c0c7211 */ /* 0x000fc800078f18ff */
[----:B------:R-:W-:-:S05]  /*02b0*/  SHF.R.S32.HI R12, RZ, 0x3, R12 ;  /* 0x00000003ff0c7819 */ /* 0x000fca000001140c */
[----:B------:R-:W-:-:S04]  /*02c0*/  IMAD R13, R12, UR4, R13 ;  /* 0x000000040c0d7c24 */ /* 0x000fc8000f8e020d */
[----:B------:R-:W-:-:S04]  /*02d0*/  IMAD R12, R0, R13, R0 ;  /* 0x0000000d000c7224 */ /* 0x000fc800078e0200 */
[----:B------:R-:W-:-:S04]  /*02e0*/  IMAD.IADD R13, R12, 0x1, R17 ;  /* 0x000000010c0d7824 */ /* 0x000fc800078e0211 */
[----:B0-----:R-:W-:Y:S02]  /*02f0*/  IMAD.WIDE.U32 R12, R13, 0x4, R10 ;  /* 0x000000040d0c7825 */ /* 0x001fe400078e000a */
[----:B------:R-:W0:Y:S04]  /*0300*/  LDC.64 R10, c[0x0][0x3a0] ;  /* 0x0000e800ff0a7b82 */ /* 0x000e280000000a00 */
[----:B------:R-:W2:Y:S01]  /*0310*/  LDG.E R12, desc[UR6][R12.64] ;  /* 0x000000060c0c7981 */ /* 0x000ea2000c1e1900 */
[----:B------:R-:W-:Y:S01]  /*0320*/  IMAD.SHL.U32 R14, R21, 0x4, RZ ;  /* 0x00000004150e7824 */ /* 0x000fe200078e00ff */
[----:B------:R-:W-:Y:S01]  /*0330*/  BSSY.RECONVERGENT B0, `(.L_x_2) ;  /* 0x000005f000007945 */ /* 0x000fe20003800200 */
[----:B------:R-:W-:-:S03]  /*0340*/  IMAD.MOV.U32 R19, RZ, RZ, RZ ;  /* 0x000000ffff137224 */ /* 0x000fc600078e00ff */
[----:B------:R-:W-:Y:S01]  /*0350*/  LOP3.LUT R15, R14, 0x1c, RZ, 0xc, !PT ;  /* 0x0000001c0e0f7812 */ /* 0x000fe200078e0cff */
[----:B------:R-:W-:-:S03]  /*0360*/  IMAD.MOV.U32 R14, RZ, RZ, 0x3 ;  /* 0x00000003ff0e7424 */ /* 0x000fc600078e00ff */
[----:B--2---:R-:W-:Y:S02]  /*0370*/  SHF.R.U32.HI R20, RZ, R15, R12 ;  /* 0x0000000fff147219 */ /* 0x004fe4000001160c */
[----:B0-----:R-:W-:-:S07]  /*0380*/  PRMT R15, R14, 0x7610, R15 ;  /* 0x000076100e0f7816 */ /* 0x001fce000000000f */
.L_x_8:
[C---:B------:R-:W-:Y:S01]  /*0390*/  LOP3.LUT R12, R15.reuse, 0xe, RZ, 0xc0, !PT ;  /* 0x0000000e0f0c7812 */ /* 0x040fe200078ec0ff */
[----:B------:R-:W-:Y:S01]  /*03a0*/  BSSY.RECONVERGENT B2, `(.L_x_3) ;  /* 0x000000f000027945 */ /* 0x000fe20003800200 */
[----:B------:R-:W-:Y:S01]  /*03b0*/  LOP3.LUT R13, R15, 0xff, RZ, 0xc0, !PT ;  /* 0x000000ff0f0d7812 */ /* 0x000fe200078ec0ff */
[----:B------:R-:W-:Y:S01]  /*03c0*/  IMAD.MOV.U32 R18, RZ, RZ, 0x4 ;  /* 0x00000004ff127424 */ /* 0x000fe200078e00ff */
[----:B------:R-:W-:Y:S02]  /*03d0*/  ISETP.NE.AND P1, PT, R12, 0x6, PT ;  /* 0x000000060c00780c */ /* 0x000fe40003f25270 */
[----:B------:R-:W-:-:S11]  /*03e0*/  ISETP.NE.AND P0, PT, R13, 0x3, PT ;  /* 0x000000030d00780c */ /* 0x000fd60003f05270 */
[----:B-----5:R-:W-:Y:S05]  /*03f0*/  @!P1 BRA `(.L_x_4) ;  /* 0x0000000000249947 */ /* 0x020fea0003800000 */
[----:B------:R-:W-:Y:S01]  /*0400*/  LOP3.LUT R12, R15, 0xd, RZ, 0xc0, !PT ;  /* 0x0000000d0f0c7812 */ /* 0x000fe200078ec0ff */
[----:B------:R-:W-:-:S03]  /*0410*/  IMAD.MOV.U32 R18, RZ, RZ, 0x8 ;  /* 0x00000008ff127424 */ /* 0x000fc600078e00ff */
[----:B------:R-:W-:-:S13]  /*0420*/  ISETP.NE.AND P1, PT, R12, 0x9, PT ;  /* 0x000000090c00780c */ /* 0x000fda0003f25270 */
[----:B------:R-:W-:Y:S01]  /*0430*/  @P1 LOP3.LUT R13, R20, 0xc, RZ, 0xc0, !PT ;  /* 0x0000000c140d1812 */ /* 0x000fe200078ec0ff */
[----:B------:R-:W-:-:S03]  /*0440*/  @P1 IMAD.MOV.U32 R12, RZ, RZ, 0x8 ;  /* 0x00000008ff0c1424 */ /* 0x000fc600078e00ff */
[C---:B------:R-:W-:Y:S02]  /*0450*/  @P1 ISETP.NE.AND P3, PT, R13.reuse, 0x8, PT ;  /* 0x000000080d00180c */ /* 0x040fe40003f65270 */
[----:B------:R-:W-:Y:S02]  /*0460*/  @P1 ISETP.NE.AND P2, PT, R13, 0x4, PT ;  /* 0x000000040d00180c */ /* 0x000fe40003f45270 */
[----:B------:R-:W-:-:S04]  /*0470*/  @P1 SEL R12, R12, 0xc, !P3 ;  /* 0x0000000c0c0c1807 */ /* 0x000fc80005800000 */
[----:B------:R-:W-:-:S07]  /*0480*/  @P1 SEL R18, R12, 0x4, P2 ;  /* 0x000000040c121807 */ /* 0x000fce0001000000 */
.L_x_4:
[----:B------:R-:W-:Y:S05]  /*0490*/  BSYNC.RECONVERGENT B2 ;  /* 0x0000000000027941 */ /* 0x000fea0003800200 */
.L_x_3:
[C---:B------:R-:W-:Y:S01]  /*04a0*/  SEL R15, R18.reuse, R15, !P0 ;  /* 0x0000000f120f7207 */ /* 0x040fe20004000000 */
[----:B------:R-:W-:Y:S01]  /*04b0*/  IMAD.MOV.U32 R25, RZ, RZ, R19 ;  /* 0x000000ffff197224 */ /* 0x000fe200078e0013 */
[----:B------:R-:W-:Y:S01]  /*04c0*/  BSSY.RECONVERGENT B2, `(.L_x_5) ;  /* 0x0000040000027945 */ /* 0x000fe20003800200 */
[----:B------:R-:W-:Y:S01]  /*04d0*/  IMAD.MOV.U32 R23, RZ, RZ, R20 ;  /* 0x000000ffff177224 */ /* 0x000fe200078e0014 */
[----:B------:R-:W-:Y:S02]  /*04e0*/  LOP3.LUT R27, R15, 0xc, RZ, 0xc0, !PT ;  /* 0x0000000c0f1b7812 */ /* 0x000fe400078ec0ff */
[----:B------:R-:W-:Y:S02]  /*04f0*/  PRMT R22, R21, 0x7610, R22 ;  /* 0x0000761015167816 */ /* 0x000fe40000000016 */
[----:B------:R-:W-:-:S13]  /*0500*/  ISETP.NE.AND P0, PT, R18, R27, PT ;  /* 0x0000001b1200720c */ /* 0x000fda0003f05270 */
[----:B------:R-:W-:Y:S01]  /*0510*/  @P0 IADD3 R12, P1, PT, R8, R5, RZ ;  /* 0x00000005080c0210 */ /* 0x000fe20007f3e0ff */
[----:B------:R-:W-:-:S03]  /*0520*/  @P0 IMAD.WIDE R14, R5, 0x4, R6 ;  /* 0x00000004050e0825 */ /* 0x000fc600078e0206 */
[----:B------:R-:W-:Y:S01]  /*0530*/  @P0 LEA.HI.X.SX32 R13, R5, R9, 0x1, P1 ;  /* 0x00000009050d0211 */ /* 0x000fe200008f0eff */
[----:B------:R-:W-:Y:S01]  /*0540*/  @!P0 VIADD R19, R19, 0x1 ;  /* 0x0000000113138836 */ /* 0x000fe20000000000 */
[----:B------:R-:W-:Y:S01]  /*0550*/  ISETP.NE.AND P1, PT, R18, 0x4, PT ;  /* 0x000000041200780c */ /* 0x000fe20003f25270 */
[----:B------:R-:W-:Y:S02]  /*0560*/  @P0 IMAD.MOV.U32 R19, RZ, RZ, 0x1 ;  /* 0x00000001ff130424 */ /* 0x000fe400078e00ff */
[----:B------:R0:W-:Y:S01]  /*0570*/  @P0 STG.E.U8 desc[UR6][R12.64], R27 ;  /* 0x0000001b0c000986 */ /* 0x0001e2000c101106 */
[----:B------:R-:W-:-:S03]  /*0580*/  @P0 VIADD R5, R5, 0x1 ;  /* 0x0000000105050836 */ /* 0x000fc60000000000 */
[----:B------:R0:W-:Y:S06]  /*0590*/  @P0 STG.E desc[UR6][R14.64], R25 ;  /* 0x000000190e000986 */ /* 0x0001ec000c101906 */
[----:B------:R-:W-:Y:S05]  /*05a0*/  @!P1 BRA `(.L_x_6) ;  /* 0x0000000000849947 */ /* 0x000fea0003800000 */
[----:B------:R-:W-:-:S13]  /*05b0*/  ISETP.NE.AND P0, PT, R18, 0x8, PT ;  /* 0x000000081200780c */ /* 0x000fda0003f05270 */
[C---:B0-----:R-:W-:Y:S01]  /*05c0*/  @!P0 VIADD R12, R21.reuse, 0x8 ;  /* 0x00000008150c8836 */ /* 0x041fe20000000000 */
[C---:B------:R-:W-:Y:S01]  /*05d0*/  @!P0 LOP3.LUT R13, R16.reuse, 0xffff, RZ, 0xc0, !PT ;  /* 0x0000ffff100d8812 */ /* 0x040fe200078ec0ff */
[----:B------:R-:W-:Y:S02]  /*05e0*/  @P0 VIADD R14, R21, 0x7 ;  /* 0x00000007150e0836 */ /* 0x000fe40000000000 */
[----:B------:R-:W-:Y:S01]  /*05f0*/  @!P0 VIADD R15, R16, 0xffffffff ;  /* 0xffffffff100f8836 */ /* 0x000fe20000000000 */
[----:B------:R-:W-:Y:S02]  /*0600*/  @!P0 LOP3.LUT R12, R12, 0xffff, RZ, 0xc0, !PT ;  /* 0x0000ffff0c0c8812 */ /* 0x000fe400078ec0ff */
[----:B------:R-:W-:Y:S02]  /*0610*/  @P0 LOP3.LUT R14, R14, 0xffff, RZ, 0xc0, !PT ;  /* 0x0000ffff0e0e0812 */ /* 0x000fe400078ec0ff */
[----:B------:R-:W-:Y:S02]  /*0620*/  @!P0 SHF.R.U32.HI R12, RZ, 0x3, R12 ;  /* 0x00000003ff0c8819 */ /* 0x000fe4000001160c */
[----:B------:R-:W-:-:S02]  /*0630*/  @!P0 PRMT R16, R15, 0x7610, R16 ;  /* 0x000076100f108816 */ /* 0x000fc40000000010 */
[----:B------:R-:W-:Y:S02]  /*0640*/  @!P0 LOP3.LUT R12, R12, 0xffff, RZ, 0xc0, !PT ;  /* 0x0000ffff0c0c8812 */ /* 0x000fe400078ec0ff */
[----:B------:R-:W-:-:S03]  /*0650*/  @P0 SHF.R.U32.HI R14, RZ, 0x3, R14 ;  /* 0x00000003ff0e0819 */ /* 0x000fc6000001160e */
[----:B------:R-:W-:Y:S01]  /*0660*/  @!P0 IMAD R12, R12, UR4, R13 ;  /* 0x000000040c0c8c24 */ /* 0x000fe2000f8e020d */
[----:B------:R-:W-:Y:S02]  /*0670*/  @P0 LOP3.LUT R13, R16, 0xffff, RZ, 0xc0, !PT ;  /* 0x0000ffff100d0812 */ /* 0x000fe400078ec0ff */
[----:B------:R-:W-:Y:S01]  /*0680*/  @P0 LOP3.LUT R14, R14, 0xffff, RZ, 0xc0, !PT ;  /* 0x0000ffff0e0e0812 */ /* 0x000fe200078ec0ff */
[----:B------:R-:W-:-:S04]  /*0690*/  @!P0 IMAD R15, R0, R12, R17 ;  /* 0x0000000c000f8224 */ /* 0x000fc800078e0211 */
[----:B------:R-:W-:Y:S02]  /*06a0*/  @P0 IMAD R12, R14, UR4, R13 ;  /* 0x000000040e0c0c24 */ /* 0x000fe4000f8e020d */
[----:B------:R-:W-:-:S04]  /*06b0*/  @!P0 IMAD.WIDE.U32 R14, R15, 0x4, R10 ;  /* 0x000000040f0e8825 */ /* 0x000fc800078e000a */
[----:B------:R-:W-:Y:S02]  /*06c0*/  @P0 IMAD R13, R0, R12, R17 ;  /* 0x0000000c000d0224 */ /* 0x000fe400078e0211 */
[----:B------:R-:W2:Y:S02]  /*06d0*/  @!P0 LDG.E R14, desc[UR6][R14.64] ;  /* 0x000000060e0e8981 */ /* 0x000ea4000c1e1900 */
[----:B------:R-:W-:-:S06]  /*06e0*/  @P0 IMAD.WIDE.U32 R12, R13, 0x4, R10 ;  /* 0x000000040d0c0825 */ /* 0x000fcc00078e000a */
[----:B------:R-:W3:Y:S01]  /*06f0*/  @P0 LDG.E R12, desc[UR6][R12.64] ;  /* 0x000000060c0c0981 */ /* 0x000ee2000c1e1900 */
[C---:B------:R-:W-:Y:S01]  /*0700*/  @!P0 IMAD.SHL.U32 R20, R21.reuse, 0x4, RZ ;  /* 0x0000000415148824 */ /* 0x040fe200078e00ff */
[C---:B------:R-:W-:Y:S01]  /*0710*/  @P0 PRMT R24, R21.reuse, 0x9910, RZ ;  /* 0x0000991015180816 */ /* 0x040fe200000000ff */
[----:B------:R-:W-:-:S03]  /*0720*/  @P0 VIADD R22, R21, 0xffffffff ;  /* 0xffffffff15160836 */ /* 0x000fc60000000000 */
[----:B------:R-:W-:Y:S01]  /*0730*/  @!P0 LOP3.LUT R25, R20, 0x1c, RZ, 0xc, !PT ;  /* 0x0000001c14198812 */ /* 0x000fe200078e0cff */
[----:B------:R-:W-:Y:S01]  /*0740*/  @P0 IMAD R24, R24, 0x1c, RZ ;  /* 0x0000001c18180824 */ /* 0x000fe200078e02ff */
[----:B------:R-:W-:-:S04]  /*0750*/  @P0 PRMT R21, R22, 0x7610, R21 ;  /* 0x0000761016150816 */ /* 0x000fc80000000015 */
[----:B------:R-:W-:Y:S02]  /*0760*/  @P0 LOP3.LUT R15, R24, 0x1c, RZ, 0xc0, !PT ;  /* 0x0000001c180f0812 */ /* 0x000fe400078ec0ff */
[----:B--2---:R-:W-:Y:S01]  /*0770*/  @!P0 SHF.R.U32.HI R20, RZ, R25, R14 ;  /* 0x00000019ff148219 */ /* 0x004fe2000001160e */
[----:B------:R-:W-:-:S05]  /*0780*/  @P0 VIADD R25, R16, 0xffffffff ;  /* 0xffffffff10190836 */ /* 0x000fca0000000000 */
[----:B------:R-:W-:Y:S02]  /*0790*/  @P0 PRMT R16, R25, 0x7610, R16 ;  /* 0x0000761019100816 */ /* 0x000fe40000000010 */
[----:B---3--:R-:W-:Y:S01]  /*07a0*/  @P0 SHF.R.U32.HI R20, RZ, R15, R12 ;  /* 0x0000000fff140219 */ /* 0x008fe2000001160c */
[----:B------:R-:W-:Y:S06]  /*07b0*/  BRA `(.L_x_7) ;  /* 0x0000000000407947 */ /* 0x000fec0003800000 */
.L_x_6:
[----:B------:R-:W-:Y:S01]  /*07c0*/  VIADD R21, R21, 0xffffffff ;  /* 0xffffffff15157836 */ /* 0x000fe20000000000 */
[----:B------:R-:W-:-:S04]  /*07d0*/  SHF.R.U32.HI R20, RZ, 0x4, R20 ;  /* 0x00000004ff147819 */ /* 0x000fc80000011614 */
[----:B0-----:R-:W-:-:S04]  /*07e0*/  LOP3.LUT R12, R21, 0x8007, RZ, 0xc0, !PT ;  /* 0x00008007150c7812 */ /* 0x001fc800078ec0ff */
[----:B------:R-:W-:-:S04]  /*07f0*/  PRMT R12, R12, 0x9910, RZ ;  /* 0x000099100c0c7816 */ /* 0x000fc800000000ff */
[----:B------:R-:W-:-:S13]  /*0800*/  ISETP.NE.AND P0, PT, R12, 0x7, PT ;  /* 0x000000070c00780c */ /* 0x000fda0003f05270 */
[----:B------:R-:W-:Y:S05]  /*0810*/  @P0 BRA `(.L_x_7) ;  /* 0x0000000000280947 */ /* 0x000fea0003800000 */
[----:B------:R-:W-:Y:S01]  /*0820*/  VIADD R22, R22, 0x7 ;  /* 0x0000000716167836 */ /* 0x000fe20000000000 */
[----:B------:R-:W-:-:S04]  /*0830*/  LOP3.LUT R13, R16, 0xffff, RZ, 0xc0, !PT ;  /* 0x0000ffff100d7812 */ /* 0x000fc800078ec0ff */
[----:B------:R-:W-:-:S04]  /*0840*/  LOP3.LUT R12, R22, 0xffff, RZ, 0xc0, !PT ;  /* 0x0000ffff160c7812 */ /* 0x000fc800078ec0ff */
[----:B------:R-:W-:-:S04]  /*0850*/  SHF.R.U32.HI R12, RZ, 0x3, R12 ;  /* 0x00000003ff0c7819 */ /* 0x000fc8000001160c */
[----:B------:R-:W-:-:S05]  /*0860*/  LOP3.LUT R12, R12, 0xffff, RZ, 0xc0, !PT ;  /* 0x0000ffff0c0c7812 */ /* 0x000fca00078ec0ff */
[----:B------:R-:W-:-:S04]  /*0870*/  IMAD R13, R12, UR4, R13 ;  /* 0x000000040c0d7c24 */ /* 0x000fc8000f8e020d */
[----:B------:R-:W-:-:S04]  /*0880*/  IMAD R12, R0, R13, R0 ;  /* 0x0000000d000c7224 */ /* 0x000fc800078e0200 */
[----:B------:R-:W-:-:S04]  /*0890*/  IMAD.IADD R13, R12, 0x1, R17 ;  /* 0x000000010c0d7824 */ /* 0x000fc800078e0211 */
[----:B------:R-:W-:-:S05]  /*08a0*/  IMAD.WIDE.U32 R12, R13, 0x4, R10 ;  /* 0x000000040d0c7825 */ /* 0x000fca00078e000a */
[----:B------:R0:W5:Y:S02]  /*08b0*/  LDG.E R20, desc[UR6][R12.64] ;  /* 0x000000060c147981 */ /* 0x000164000c1e1900 */
.L_x_7:
[----:B------:R-:W-:Y:S05]  /*08c0*/  BSYNC.RECONVERGENT B2 ;  /* 0x0000000000027941 */ /* 0x000fea0003800200 */
.L_x_5:
[----:B0-----:R-:W-:Y:S02]  /*08d0*/  LOP3.LUT R12, R16, R21, RZ, 0xfc, !PT ;  /* 0x00000015100c7212 */ /* 0x001fe400078efcff */
[----:B------:R-:W-:Y:S02]  /*08e0*/  LOP3.LUT R15, R18, 0x3, R23, 0xf8, !PT ;  /* 0x00000003120f7812 */ /* 0x000fe400078ef817 */
[----:B------:R-:W-:-:S04]  /*08f0*/  PRMT R12, R12, 0x9910, RZ ;  /* 0x000099100c0c7816 */ /* 0x000fc800000000ff */
[----:B------:R-:W-:-:S13]  /*0900*/  ISETP.GT.AND P0, PT, R12, -0x1, PT ;  /* 0xffffffff0c00780c */ /* 0x000fda0003f04270 */
[----:B------:R-:W-:Y:S05]  /*0910*/  @P0 BRA `(.L_x_8) ;  /* 0xfffffff8009c0947 */ /* 0x000fea000383ffff */
[----:B------:R-:W-:Y:S05]  /*0920*/  BSYNC.RECONVERGENT B0 ;  /* 0x0000000000007941 */ /* 0x000fea0003800200 */
.L_x_2:
[----:B------:R-:W-:-:S04]  /*0930*/  PRMT R10, R16, 0x9910, RZ ;  /* 0x00009910100a7816 */ /* 0x000fc800000000ff */
[----:B------:R-:W-:-:S13]  /*0940*/  ISETP.GT.AND P0, PT, R10, -0x1, PT ;  /* 0xffffffff0a00780c */ /* 0x000fda0003f04270 */
.L_x_1:
[----:B------:R-:W-:Y:S05]  /*0950*/  BSYNC.RECONVERGENT B1 ;  /* 0x0000000000017941 */ /* 0x000fea0003800200 */
.L_x_0:
[----:B------:R-:W-:Y:S01]  /*0960*/  IADD3 R8, P1, PT, R8, R5, RZ ;  /* 0x0000000508087210 */ /* 0x000fe20007f3e0ff */
[----:B------:R-:W0:Y:S01]  /*0970*/  LDCU UR5, c[0x0][0x380] ;  /* 0x00007000ff0577ac */ /* 0x000e220008000800 */
[C---:B------:R-:W-:Y:S02]  /*0980*/  VIADD R10, R5.reuse, 0x1 ;  /* 0x00000001050a7836 */ /* 0x040fe40000000000 */
[----:B------:R-:W-:Y:S01]  /*0990*/  VIADD R11, R16, 0x1 ;  /* 0x00000001100b7836 */ /* 0x000fe20000000000 */
[C---:B------:R-:W-:Y:S01]  /*09a0*/  LEA.HI.X.SX32 R9, R5.reuse, R9, 0x1, P1 ;  /* 0x0000000905097211 */ /* 0x040fe200008f0eff */
[C---:B------:R-:W-:Y:S02]  /*09b0*/  @P0 VIADD R10, R5.reuse, 0x2 ;  /* 0x00000002050a0836 */ /* 0x040fe40000000000 */
[----:B------:R-:W-:Y:S01]  /*09c0*/  IMAD.WIDE R6, R5, 0x4, R6 ;  /* 0x0000000405067825 */ /* 0x000fe200078e0206 */
[C---:B------:R-:W-:Y:S01]  /*09d0*/  @P0 LOP3.LUT R5, R11.reuse, 0xffff, RZ, 0xc0, !PT ;  /* 0x0000ffff0b050812 */ /* 0x040fe200078ec0ff */
[----:B------:R1:W-:Y:S01]  /*09e0*/  STG.E.U8 desc[UR6][R8.64], R18 ;  /* 0x0000001208007986 */ /* 0x0003e2000c101106 */
[----:B------:R-:W-:Y:S01]  /*09f0*/  PRMT R11, R11, 0x5410, R10 ;  /* 0x000054100b0b7816 */ /* 0x000fe2000000000a */
[----:B------:R-:W-:-:S02]  /*0a00*/  IMAD.MOV.U32 R12, RZ, RZ, 0x53 ;  /* 0x00000053ff0c7424 */ /* 0x000fc400078e00ff */
[----:B------:R-:W-:Y:S01]  /*0a10*/  IMAD.MOV.U32 R10, RZ, RZ, R4 ;  /* 0x000000ffff0a7224 */ /* 0x000fe200078e0004 */
[----:B------:R1:W-:Y:S01]  /*0a20*/  STG.E desc[UR6][R6.64], R19 ;  /* 0x0000001306007986 */ /* 0x0003e2000c101906 */
[----:B------:R-:W-:-:S03]  /*0a30*/  IMAD.IADD R17, R0, 0x1, R17 ;  /* 0x0000000100117824 */ /* 0x000fc600078e0211 */
[----:B------:R1:W-:Y:S04]  /*0a40*/  @P0 STG.E.U8 desc[UR6][R8.64+0x1], R12 ;  /* 0x0000010c08000986 */ /* 0x0003e8000c101106 */
[----:B------:R1:W-:Y:S01]  /*0a50*/  @P0 STG.E desc[UR6][R6.64+0x4], R5 ;  /* 0x0000040506000986 */ /* 0x0003e2000c101906 */
[----:B0-----:R-:W-:-:S03]  /*0a60*/  ISETP.GE.AND P0, PT, R17, UR5, PT ;  /* 0x0000000511007c0c */ /* 0x001fc6000bf06270 */
[----:B------:R1:W-:Y:S10]  /*0a70*/  STG.E.64 desc[UR6][R2.64], R10 ;  /* 0x0000000a02007986 */ /* 0x0003f4000c101b06 */
[----:B------:R-:W-:Y:S05]  /*0a80*/  @!P0 BRA `(.L_x_9) ;  /* 0xfffffff400908947 */ /* 0x000fea000383ffff */
[----:B------:R-:W-:Y:S05]  /*0a90*/  EXIT ;  /* 0x000000000000794d */ /* 0x000fea0003800000 */
.L_x_10:
[----:B------:R-:W-:-:S00]  /*0aa0*/  BRA `(.L_x_10) ;  /* 0xfffffffc00fc7947 */ /* 0x000fc0000383ffff */
[----:B------:R-:W-:-:S00]  /*0ab0*/  NOP ;  /* 0x0000000000007918 */ /* 0x000fc00000000000 */
        /* <DEDUP_REMOVED lines=12> */
.L_x_69:


//--------------------- .text._Z13Calculate_beniPcP7NUM_ADDP6short4P4int2Pjs --------------------------
	.section	.text._Z13Calculate_beniPcP7NUM_ADDP6short4P4int2Pjs,"ax",@progbits
	.align	128
        .global         _Z13Calculate_beniPcP7NUM_ADDP6short4P4int2Pjs
        .type           _Z13Calculate_beniPcP7NUM_ADDP6short4P4int2Pjs,@function
        .size           _Z13Calculate_beniPcP7NUM_ADDP6short4P4int2Pjs,(.L_x_70 - _Z13Calculate_beniPcP7NUM_ADDP6short4P4int2Pjs)
        .other          _Z13Calculate_beniPcP7NUM_ADDP6short4P4int2Pjs,@"STO_CUDA_ENTRY STV_DEFAULT"
_Z13Calculate_beniPcP7NUM_ADDP6short4P4int2Pjs:
.text._Z13Calculate_beniPcP7NUM_ADDP6short4P4int2Pjs:
        /* <DEDUP_REMOVED lines=8> */
[----:B------:R-:W0:Y:S01]  /*0080*/  S2UR UR6, SR_CgaCtaId ;  /* 0x00000000000679c3 */ /* 0x000e220000008800 */
[----:B------:R-:W1:Y:S01]  /*0090*/  LDCU UR7, c[0x0][0x370] ;  /* 0x00006e00ff0777ac */ /* 0x000e620008000800 */
[----:B------:R-:W-:Y:S01]  /*00a0*/  BSSY.RECONVERGENT B0, `(.L_x_11) ;  /* 0x0000238000007945 */ /* 0x000fe20003800200 */
[----:B------:R-:W-:Y:S01]  /*00b0*/  UMOV UR4, 0x400 ;  /* 0x0000040000047882 */ /* 0x000fe20000000000 */
[----:B------:R-:W2:Y:S04]  /*00c0*/  LDCU.64 UR8, c[0x0][0x358] ;  /* 0x00006b00ff0877ac */ /* 0x000ea80008000a00 */
[----:B------:R-:W3:Y:S01]  /*00d0*/  LDC.U16 R0, c[0x0][0x3b0] ;  /* 0x0000ec00ff007b82 */ /* 0x000ee20000000400 */
[----:B------:R-:W-:Y:S02]  /*00e0*/  UIADD3 UR5, UPT, UPT, UR4, 0x200, URZ ;  /* 0x0000020004057890 */ /* 0x000fe4000fffe0ff */
[----:B------:R-:W-:Y:S01]  /*00f0*/  UIADD3 UR4, UPT, UPT, UR4, 0x2200, URZ ;  /* 0x0000220004047890 */ /* 0x000fe2000fffe0ff */
[----:B-1----:R-:W-:Y:S01]  /*0100*/  IMAD R42, R42, UR7, RZ ;  /* 0x000000072a2a7c24 */ /* 0x002fe2000f8e02ff */
[----:B0-----:R-:W-:-:S02]  /*0110*/  ULEA UR5, UR6, UR5, 0x18 ;  /* 0x0000000506057291 */ /* 0x001fc4000f8ec0ff */
[----:B------:R-:W-:-:S04]  /*0120*/  ULEA UR4, UR6, UR4, 0x18 ;  /* 0x0000000406047291 */ /* 0x000fc8000f8ec0ff */
[C---:B------:R-:W-:Y:S02]  /*0130*/  LEA R14, R13.reuse, UR5, 0x3 ;  /* 0x000000050d0e7c11 */ /* 0x040fe4000f8e18ff */
[----:B---3--:R-:W-:Y:S02]  /*0140*/  PRMT R15, R0, 0x9910, RZ ;  /* 0x00009910000f7816 */ /* 0x008fe400000000ff */
[----:B--2---:R-:W-:-:S07]  /*0150*/  LEA R13, R13, UR4, 0x2 ;  /* 0x000000040d0d7c11 */ /* 0x004fce000f8e10ff */
.L_x_67:
[----:B0-----:R-:W0:Y:S02]  /*0160*/  LDC.64 R4, c[0x0][0x390] ;  /* 0x0000e400ff047b82 */ /* 0x001e240000000a00 */
[----:B0-----:R-:W-:-:S05]  /*0170*/  IMAD.WIDE R4, R43, 0x8, R4 ;  /* 0x000000082b047825 */ /* 0x001fca00078e0204 */
[----:B------:R-:W2:Y:S04]  /*0180*/  LDG.E R12, desc[UR8][R4.64] ;  /* 0x00000008040c7981 */ /* 0x000ea8000c1e1900 */
[----:B------:R-:W3:Y:S01]  /*0190*/  LDG.E R0, desc[UR8][R4.64+0x4] ;  /* 0x0000040804007981 */ /* 0x000ee2000c1e1900 */
[----:B------:R-:W-:Y:S01]  /*01a0*/  BSSY.RECONVERGENT B1, `(.L_x_12) ;  /* 0x0000060000017945 */ /* 0x000fe20003800200 */
[----:B------:R-:W-:Y:S01]  /*01b0*/  IMAD.MOV.U32 R11, RZ, RZ, R43 ;  /* 0x000000ffff0b7224 */ /* 0x000fe200078e002b */
[----:B--2---:R-:W-:-:S04]  /*01c0*/  PRMT R2, R12, 0x9910, RZ ;  /* 0x000099100c027816 */ /* 0x004fc800000000ff */
[----:B------:R-:W-:Y:S02]  /*01d0*/  ISETP.GE.AND P0, PT, R2, 0x1, PT ;  /* 0x000000010200780c */ /* 0x000fe40003f06270 */
[----:B---3--:R-:W-:-:S11]  /*01e0*/  SHF.R.S32.HI R2, RZ, 0x1f, R0 ;  /* 0x0000001fff027819 */ /* 0x008fd60000011400 */
[----:B----4-:R-:W-:Y:S05]  /*01f0*/  @!P0 BRA `(.L_x_13) ;  /* 0x0000000400688947 */ /* 0x010fea0003800000 */
[C---:B------:R-:W-:Y:S01]  /*0200*/  LOP3.LUT R3, R12.reuse, 0xffff, RZ, 0xc0, !PT ;  /* 0x0000ffff0c037812 */ /* 0x040fe200078ec0ff */
[----:B------:R-:W-:Y:S01]  /*0210*/  BSSY.RECONVERGENT B2, `(.L_x_14) ;  /* 0x0000032000027945 */ /* 0x000fe20003800200 */
[----:B------:R-:W-:Y:S02]  /*0220*/  LOP3.LUT R30, R12, 0x3, RZ, 0xc0, !PT ;  /* 0x000000030c1e7812 */ /* 0x000fe400078ec0ff */
[----:B------:R-:W-:Y:S01]  /*0230*/  ISETP.GE.U32.AND P0, PT, R3, 0x4, PT ;  /* 0x000000040300780c */ /* 0x000fe20003f06070 */
[----:B------:R-:W-:Y:S01]  /*0240*/  IMAD.MOV.U32 R3, RZ, RZ, RZ ;  /* 0x000000ffff037224 */ /* 0x000fe200078e00ff */
[----:B------:R-:W-:-:S11]  /*0250*/  ISETP.NE.AND P1, PT, R30, RZ, PT ;  /* 0x000000ff1e00720c */ /* 0x000fd60003f25270 */
[----:B------:R-:W-:Y:S05]  /*0260*/  @!P0 BRA `(.L_x_15) ;  /* 0x0000000000b08947 */ /* 0x000fea0003800000 */
[----:B------:R-:W-:Y:S01]  /*0270*/  LOP3.LUT R10, R12, 0x7ffc, RZ, 0xc0, !PT ;  /* 0x00007ffc0c0a7812 */ /* 0x000fe200078ec0ff */
[C-C-:B------:R-:W-:Y:S02]  /*0280*/  IMAD.IADD R7, R42.reuse, 0x1, R43.reuse ;  /* 0x000000012a077824 */ /* 0x140fe400078e022b */
[C-C-:B------:R-:W-:Y:S02]  /*0290*/  IMAD R4, R42.reuse, 0x2, R43.reuse ;  /* 0x000000022a047824 */ /* 0x140fe400078e022b */
[C-C-:B------:R-:W-:Y:S02]  /*02a0*/  IMAD R5, R42.reuse, 0x3, R43.reuse ;  /* 0x000000032a057824 */ /* 0x140fe400078e022b */
[--C-:B------:R-:W-:Y:S02]  /*02b0*/  IMAD R6, R42, 0x4, R43.reuse ;  /* 0x000000042a067824 */ /* 0x100fe400078e022b */
[----:B------:R-:W-:Y:S02]  /*02c0*/  IMAD.MOV.U32 R3, RZ, RZ, RZ ;  /* 0x000000ffff037224 */ /* 0x000fe400078e00ff */
[----:B------:R-:W-:-:S07]  /*02d0*/  IMAD.MOV.U32 R8, RZ, RZ, R43 ;  /* 0x000000ffff087224 */ /* 0x000fce00078e002b */
.L_x_16:
[----:B-1----:R-:W0:Y:S01]  /*02e0*/  LDC.64 R16, c[0x0][0x3a0] ;  /* 0x0000e800ff107b82 */ /* 0x002e220000000a00 */
[----:B------:R-:W-:Y:S02]  /*02f0*/  IMAD.MOV.U32 R21, RZ, RZ, -0x7ffffff4 ;  /* 0x8000000cff157424 */ /* 0x000fe400078e00ff */
[----:B------:R-:W-:Y:S02]  /*0300*/  HFMA2 R27, -RZ, RZ, -0.0 , 7.152557373046875e-07 ;  /* 0x8000000cff1b7431 */ /* 0x000fe400000001ff */
[----:B------:R-:W-:Y:S02]  /*0310*/  IMAD.MOV.U32 R20, RZ, RZ, RZ ;  /* 0x000000ffff147224 */ /* 0x000fe400078e00ff */
[----:B------:R-:W-:Y:S02]  /*0320*/  IMAD.MOV.U32 R9, RZ, RZ, 0x9 ;  /* 0x00000009ff097424 */ /* 0x000fe400078e00ff */
[----:B------:R-:W-:Y:S01]  /*0330*/  IMAD.MOV.U32 R26, RZ, RZ, RZ ;  /* 0x000000ffff1a7224 */ /* 0x000fe200078e00ff */
[----:B------:R-:W1:Y:S01]  /*0340*/  LDC.64 R18, c[0x0][0x3a8] ;  /* 0x0000ea00ff127b82 */ /* 0x000e620000000a00 */
[----:B------:R-:W-:-:S02]  /*0350*/  IMAD.MOV.U32 R34, RZ, RZ, RZ ;  /* 0x000000ffff227224 */ /* 0x000fc400078e00ff */
[----:B------:R-:W-:Y:S02]  /*0360*/  IMAD.MOV.U32 R35, RZ, RZ, -0x7ffffff4 ;  /* 0x8000000cff237424 */ /* 0x000fe400078e00ff */
[----:B------:R-:W-:Y:S02]  /*0370*/  IMAD.MOV.U32 R38, RZ, RZ, RZ ;  /* 0x000000ffff267224 */ /* 0x000fe400078e00ff */
[----:B------:R-:W-:Y:S02]  /*0380*/  IMAD.MOV.U32 R39, RZ, RZ, -0x7ffffff4 ;  /* 0x8000000cff277424 */ /* 0x000fe400078e00ff */
[----:B------:R-:W-:Y:S02]  /*0390*/  VIADD R10, R10, 0xfffffffc ;  /* 0xfffffffc0a0a7836 */ /* 0x000fe40000000000 */
[----:B------:R-:W-:Y:S02]  /*03a0*/  VIADD R3, R3, 0x4 ;  /* 0x0000000403037836 */ /* 0x000fe40000000000 */
[----:B0-----:R-:W-:-:S04]  /*03b0*/  IMAD.WIDE.U32 R22, R8, 0x8, R16 ;  /* 0x0000000808167825 */ /* 0x001fc800078e0010 */
[C---:B------:R-:W-:Y:S01]  /*03c0*/  IMAD.WIDE.U32 R28, R7.reuse, 0x8, R16 ;  /* 0x00000008071c7825 */ /* 0x040fe200078e0010 */
[----:B------:R0:W-:Y:S03]  /*03d0*/  STG.E.64 desc[UR8][R22.64], R20 ;  /* 0x0000001416007986 */ /* 0x0001e6000c101b08 */
[----:B-1----:R-:W-:-:S04]  /*03e0*/  IMAD.WIDE.U32 R24, R7, 0x4, R18 ;  /* 0x0000000407187825 */ /* 0x002fc800078e0012 */
[C---:B------:R-:W-:Y:S01]  /*03f0*/  IMAD.WIDE.U32 R32, R4.reuse, 0x4, R18 ;  /* 0x0000000404207825 */ /* 0x040fe200078e0012 */
[----:B------:R1:W-:Y:S03]  /*0400*/  STG.E desc[UR8][R24.64], R9 ;  /* 0x0000000918007986 */ /* 0x0003e6000c101908 */
[----:B------:R-:W-:Y:S01]  /*0410*/  IMAD.WIDE.U32 R36, R4, 0x8, R16 ;  /* 0x0000000804247825 */ /* 0x000fe200078e0010 */
[----:B------:R1:W-:Y:S01]  /*0420*/  STG.E.64 desc[UR8][R28.64], R26 ;  /* 0x0000001a1c007986 */ /* 0x0003e2000c101b08 */
[----:B0-----:R-:W-:Y:S02]  /*0430*/  PRMT R20, R10, 0x9910, RZ ;  /* 0x000099100a147816 */ /* 0x001fe400000000ff */
[----:B------:R-:W-:Y:S01]  /*0440*/  IMAD.WIDE.U32 R40, R5, 0x4, R18 ;  /* 0x0000000405287825 */ /* 0x000fe200078e0012 */
[----:B------:R1:W-:Y:S01]  /*0450*/  STG.E desc[UR8][R32.64], R9 ;  /* 0x0000000920007986 */ /* 0x0003e2000c101908 */
[----:B------:R-:W-:-:S02]  /*0460*/  ISETP.NE.AND P0, PT, R20, RZ, PT ;  /* 0x000000ff1400720c */ /* 0x000fc40003f05270 */
[----:B------:R-:W-:Y:S01]  /*0470*/  IMAD.WIDE.U32 R16, R5, 0x8, R16 ;  /* 0x0000000805107825 */ /* 0x000fe200078e0010 */
[----:B------:R1:W-:Y:S03]  /*0480*/  STG.E.64 desc[UR8][R36.64], R34 ;  /* 0x0000002224007986 */ /* 0x0003e6000c101b08 */
[----:B------:R-:W-:Y:S01]  /*0490*/  IMAD.WIDE.U32 R18, R6, 0x4, R18 ;  /* 0x0000000406127825 */ /* 0x000fe200078e0012 */
[----:B------:R1:W-:Y:S01]  /*04a0*/  STG.E desc[UR8][R40.64], R9 ;  /* 0x0000000928007986 */ /* 0x0003e2000c101908 */
[C---:B------:R-:W-:Y:S02]  /*04b0*/  LEA R6, R42.reuse, R6, 0x2 ;  /* 0x000000062a067211 */ /* 0x040fe400078e10ff */
[C---:B------:R-:W-:Y:S01]  /*04c0*/  IMAD R8, R42.reuse, 0x4, R8 ;  /* 0x000000042a087824 */ /* 0x040fe200078e0208 */
[----:B------:R1:W-:Y:S01]  /*04d0*/  STG.E.64 desc[UR8][R16.64], R38 ;  /* 0x0000002610007986 */ /* 0x0003e2000c101b08 */
[----:B------:R-:W-:-:S02]  /*04e0*/  IMAD R7, R42, 0x4, R7 ;  /* 0x000000042a077824 */ /* 0x000fc400078e0207 */
[C---:B------:R-:W-:Y:S01]  /*04f0*/  IMAD R4, R42.reuse, 0x4, R4 ;  /* 0x000000042a047824 */ /* 0x040fe200078e0204 */
[----:B------:R1:W-:Y:S01]  /*0500*/  STG.E desc[UR8][R18.64], R9 ;  /* 0x0000000912007986 */ /* 0x0003e2000c101908 */
[----:B------:R-:W-:Y:S01]  /*0510*/  IMAD R5, R42, 0x4, R5 ;  /* 0x000000042a057824 */ /* 0x000fe200078e0205 */
[----:B------:R-:W-:Y:S06]  /*0520*/  @P0 BRA `(.L_x_16) ;  /* 0xfffffffc006c0947 */ /* 0x000fec000383ffff */
.L_x_15:
[----:B------:R-:W-:Y:S05]  /*0530*/  BSYNC.RECONVERGENT B2 ;  /* 0x0000000000027941 */ /* 0x000fea0003800200 */
.L_x_14:
[----:B------:R-:W-:Y:S05]  /*0540*/  @!P1 BRA `(.L_x_13) ;  /* 0x0000000000949947 */ /* 0x000fea0003800000 */
[----:B------:R-:W-:Y:S01]  /*0550*/  ISETP.NE.AND P0, PT, R30, 0x1, PT ;  /* 0x000000011e00780c */ /* 0x000fe20003f05270 */
[----:B------:R-:W-:Y:S01]  /*0560*/  BSSY.RECONVERGENT B2, `(.L_x_17) ;  /* 0x0000017000027945 */ /* 0x000fe20003800200 */
[----:B------:R-:W-:-:S04]  /*0570*/  LOP3.LUT R4, R12, 0x1, RZ, 0xc0, !PT ;  /* 0x000000010c047812 */ /* 0x000fc800078ec0ff */
[----:B------:R-:W-:-:S07]  /*0580*/  ISETP.NE.U32.AND P1, PT, R4, 0x1, PT ;  /* 0x000000010400780c */ /* 0x000fce0003f25070 */
[----:B------:R-:W-:Y:S06]  /*0590*/  @!P0 BRA `(.L_x_18) ;  /* 0x00000000004c8947 */ /* 0x000fec0003800000 */
[----:B-1----:R-:W0:Y:S01]  /*05a0*/  LDC.64 R18, c[0x0][0x3a0] ;  /* 0x0000e800ff127b82 */ /* 0x002e220000000a00 */
[C---:B------:R-:W-:Y:S02]  /*05b0*/  IMAD R9, R42.reuse, R3, R43 ;  /* 0x000000032a097224 */ /* 0x040fe400078e022b */
[----:B------:R-:W-:Y:S02]  /*05c0*/  IMAD.MOV.U32 R5, RZ, RZ, -0x7ffffff4 ;  /* 0x8000000cff057424 */ /* 0x000fe400078e00ff */
[C---:B------:R-:W-:Y:S02]  /*05d0*/  IMAD.IADD R17, R42.reuse, 0x1, R9 ;  /* 0x000000012a117824 */ /* 0x040fe400078e0209 */
[----:B------:R-:W-:Y:S01]  /*05e0*/  IMAD.MOV.U32 R4, RZ, RZ, RZ ;  /* 0x000000ffff047224 */ /* 0x000fe200078e00ff */
[----:B------:R-:W1:Y:S01]  /*05f0*/  LDC.64 R20, c[0x0][0x3a8] ;  /* 0x0000ea00ff147b82 */ /* 0x000e620000000a00 */
[----:B------:R-:W-:Y:S02]  /*0600*/  IMAD.IADD R23, R42, 0x1, R17 ;  /* 0x000000012a177824 */ /* 0x000fe400078e0211 */
[----:B------:R-:W-:-:S02]  /*0610*/  IMAD.MOV.U32 R25, RZ, RZ, 0x9 ;  /* 0x00000009ff197424 */ /* 0x000fc400078e00ff */
[----:B------:R-:W-:Y:S02]  /*0620*/  IMAD.MOV.U32 R6, RZ, RZ, RZ ;  /* 0x000000ffff067224 */ /* 0x000fe400078e00ff */
[----:B------:R-:W-:Y:S02]  /*0630*/  IMAD.MOV.U32 R7, RZ, RZ, -0x7ffffff4 ;  /* 0x8000000cff077424 */ /* 0x000fe400078e00ff */
[----:B------:R-:W-:Y:S02]  /*0640*/  VIADD R3, R3, 0x2 ;  /* 0x0000000203037836 */ /* 0x000fe40000000000 */
[----:B0-----:R-:W-:-:S04]  /*0650*/  IMAD.WIDE.U32 R8, R9, 0x8, R18 ;  /* 0x0000000809087825 */ /* 0x001fc800078e0012 */
[C---:B------:R-:W-:Y:S01]  /*0660*/  IMAD.WIDE.U32 R18, R17.reuse, 0x8, R18 ;  /* 0x0000000811127825 */ /* 0x040fe200078e0012 */
[----:B------:R0:W-:Y:S03]  /*0670*/  STG.E.64 desc[UR8][R8.64], R4 ;  /* 0x0000000408007986 */ /* 0x0001e6000c101b08 */
[----:B-1----:R-:W-:-:S04]  /*0680*/  IMAD.WIDE.U32 R16, R17, 0x4, R20 ;  /* 0x0000000411107825 */ /* 0x002fc800078e0014 */
[----:B------:R-:W-:Y:S01]  /*0690*/  IMAD.WIDE.U32 R20, R23, 0x4, R20 ;  /* 0x0000000417147825 */ /* 0x000fe200078e0014 */
[----:B------:R0:W-:Y:S04]  /*06a0*/  STG.E desc[UR8][R16.64], R25 ;  /* 0x0000001910007986 */ /* 0x0001e8000c101908 */
[----:B------:R0:W-:Y:S04]  /*06b0*/  STG.E.64 desc[UR8][R18.64], R6 ;  /* 0x0000000612007986 */ /* 0x0001e8000c101b08 */
[----:B------:R0:W-:Y:S02]  /*06c0*/  STG.E desc[UR8][R20.64], R25 ;  /* 0x0000001914007986 */ /* 0x0001e4000c101908 */
.L_x_18:
[----:B------:R-:W-:Y:S05]  /*06d0*/  BSYNC.RECONVERGENT B2 ;  /* 0x0000000000027941 */ /* 0x000fea0003800200 */
.L_x_17:
[----:B------:R-:W-:Y:S05]  /*06e0*/  @P1 BRA `(.L_x_13) ;  /* 0x00000000002c1947 */ /* 0x000fea0003800000 */
[----:B0-----:R-:W0:Y:S01]  /*06f0*/  LDC.64 R4, c[0x0][0x3a0] ;  /* 0x0000e800ff047b82 */ /* 0x001e220000000a00 */
[C---:B------:R-:W-:Y:S01]  /*0700*/  IMAD R3, R42.reuse, R3, R43 ;  /* 0x000000032a037224 */ /* 0x040fe200078e022b */
[----:B-1----:R-:W-:Y:S01]  /*0710*/  MOV R16, RZ ;  /* 0x000000ff00107202 */ /* 0x002fe20000000f00 */
[----:B------:R-:W-:Y:S02]  /*0720*/  IMAD.MOV.U32 R17, RZ, RZ, -0x7ffffff4 ;  /* 0x8000000cff117424 */ /* 0x000fe400078e00ff */
[----:B------:R-:W-:-:S03]  /*0730*/  IMAD.IADD R9, R42, 0x1, R3 ;  /* 0x000000012a097824 */ /* 0x000fc600078e0203 */
[----:B------:R-:W1:Y:S01]  /*0740*/  LDC.64 R6, c[0x0][0x3a8] ;  /* 0x0000ea00ff067b82 */ /* 0x000e620000000a00 */
[----:B0-----:R-:W-:-:S04]  /*0750*/  IMAD.WIDE.U32 R4, R3, 0x8, R4 ;  /* 0x0000000803047825 */ /* 0x001fc800078e0004 */
[----:B------:R-:W-:Y:S01]  /*0760*/  IMAD.MOV.U32 R3, RZ, RZ, 0x9 ;  /* 0x00000009ff037424 */ /* 0x000fe200078e00ff */
[----:B------:R2:W-:Y:S01]  /*0770*/  STG.E.64 desc[UR8][R4.64], R16 ;  /* 0x0000001004007986 */ /* 0x0005e2000c101b08 */
[----:B-1----:R-:W-:-:S05]  /*0780*/  IMAD.WIDE.U32 R6, R9, 0x4, R6 ;  /* 0x0000000409067825 */ /* 0x002fca00078e0006 */
[----:B------:R2:W-:Y:S02]  /*0790*/  STG.E desc[UR8][R6.64], R3 ;  /* 0x0000000306007986 */ /* 0x0005e4000c101908 */
.L_x_13:
[----:B------:R-:W-:Y:S05]  /*07a0*/  BSYNC.RECONVERGENT B1 ;  /* 0x0000000000017941 */ /* 0x000fea0003800200 */
.L_x_12:
[----:B--2---:R-:W-:Y:S01]  /*07b0*/  PRMT R3, R12, 0xbb32, RZ ;  /* 0x0000bb320c037816 */ /* 0x004fe200000000ff */
[----:B------:R-:W-:Y:S03]  /*07c0*/  BSSY.RECONVERGENT B1, `(.L_x_19) ;  /* 0x0000066000017945 */ /* 0x000fe60003800200 */
[----:B------:R-:W-:-:S13]  /*07d0*/  ISETP.GE.AND P0, PT, R3, 0x1, PT ;  /* 0x000000010300780c */ /* 0x000fda0003f06270 */
[----:B------:R-:W-:Y:S05]  /*07e0*/  @!P0 BRA `(.L_x_20) ;  /* 0x00000004008c8947 */ /* 0x000fea0003800000 */
[----:B------:R-:W-:Y:S01]  /*07f0*/  PRMT R3, R12, 0x7732, RZ ;  /* 0x000077320c037816 */ /* 0x000fe200000000ff */
[----:B------:R-:W-:Y:S01]  /*0800*/  BSSY.RECONVERGENT B2, `(.L_x_21) ;  /* 0x000002c000027945 */ /* 0x000fe20003800200 */
[----:B0-----:R-:W-:Y:S02]  /*0810*/  IMAD R6, R42, R15, RZ ;  /* 0x0000000f2a067224 */ /* 0x001fe400078e02ff */
[C---:B------:R-:W-:Y:S01]  /*0820*/  ISETP.GE.U32.AND P0, PT, R3.reuse, 0x39, PT ;  /* 0x000000390300780c */ /* 0x040fe20003f06070 */
[----:B------:R-:W-:Y:S02]  /*0830*/  VIADD R30, R3, 0xffffffff ;  /* 0xffffffff031e7836 */ /* 0x000fe40000000000 */
[----:B------:R-:W-:-:S03]  /*0840*/  IMAD.MOV.U32 R3, RZ, RZ, RZ ;  /* 0x000000ffff037224 */ /* 0x000fc600078e00ff */
[----:B------:R-:W-:-:S04]  /*0850*/  LEA.HI R7, R30, 0x1, RZ, 0x1d ;  /* 0x000000011e077811 */ /* 0x000fc800078fe8ff */
[----:B-1----:R-:W-:-:S04]  /*0860*/  LOP3.LUT R32, R7, 0x7, RZ, 0xc0, !PT ;  /* 0x0000000707207812 */ /* 0x002fc800078ec0ff */
[----:B------:R-:W-:Y:S01]  /*0870*/  ISETP.NE.AND P1, PT, R32, RZ, PT ;  /* 0x000000ff2000720c */ /* 0x000fe20003f25270 */
[----:B------:R-:W-:-:S12]  /*0880*/  @!P0 BRA `(.L_x_22) ;  /* 0x00000000008c8947 */ /* 0x000fd80003800000 */
[----:B------:R-:W0:Y:S01]  /*0890*/  LDC.64 R4, c[0x0][0x3a8] ;  /* 0x0000ea00ff047b82 */ /* 0x000e220000000a00 */
[----:B------:R-:W-:Y:S01]  /*08a0*/  LOP3.LUT R10, R7, 0x3ffffff8, RZ, 0xc0, !PT ;  /* 0x3ffffff8070a7812 */ /* 0x000fe200078ec0ff */
[----:B------:R-:W-:Y:S02]  /*08b0*/  IMAD.MOV.U32 R3, RZ, RZ, RZ ;  /* 0x000000ffff037224 */ /* 0x000fe400078e00ff */
[----:B------:R-:W-:-:S07]  /*08c0*/  IMAD.MOV.U32 R33, RZ, RZ, RZ ;  /* 0x000000ffff217224 */ /* 0x000fce00078e00ff */
.L_x_23:
[----:B-1----:R-:W-:Y:S02]  /*08d0*/  VIADD R8, R3, 0x8 ;  /* 0x0000000803087836 */ /* 0x002fe40000000000 */
[----:B------:R-:W-:Y:S02]  /*08e0*/  HFMA2 R35, -RZ, RZ, 1638, 1638 ;  /* 0x66666666ff237431 */ /* 0x000fe400000001ff */
[----:B------:R-:W-:Y:S02]  /*08f0*/  VIADD R33, R33, 0x8 ;  /* 0x0000000821217836 */ /* 0x000fe40000000000 */
[----:B------:R-:W-:Y:S01]  /*0900*/  VIADD R3, R3, 0x40 ;  /* 0x0000004003037836 */ /* 0x000fe20000000000 */
[----:B------:R-:W-:Y:S02]  /*0910*/  SHF.R.U32.HI R8, RZ, 0x3, R8 ;  /* 0x00000003ff087819 */ /* 0x000fe40000011608 */
[----:B------:R-:W-:-:S03]  /*0920*/  ISETP.NE.AND P0, PT, R33, R10, PT ;  /* 0x0000000a2100720c */ /* 0x000fc60003f05270 */
[----:B------:R-:W-:-:S04]  /*0930*/  IMAD R9, R6, R8, R43 ;  /* 0x0000000806097224 */ /* 0x000fc800078e022b */
[----:B------:R-:W-:Y:S02]  /*0940*/  IMAD.IADD R17, R6, 0x1, R9 ;  /* 0x0000000106117824 */ /* 0x000fe400078e0209 */
[----:B0-----:R-:W-:-:S04]  /*0950*/  IMAD.WIDE.U32 R8, R9, 0x4, R4 ;  /* 0x0000000409087825 */ /* 0x001fc800078e0004 */
[----:B------:R-:W-:Y:S01]  /*0960*/  IMAD.IADD R21, R6, 0x1, R17 ;  /* 0x0000000106157824 */ /* 0x000fe200078e0211 */
[----:B------:R1:W-:Y:S01]  /*0970*/  STG.E desc[UR8][R8.64], R35 ;  /* 0x0000002308007986 */ /* 0x0003e2000c101908 */
[----:B------:R-:W-:-:S04]  /*0980*/  IMAD.WIDE.U32 R16, R17, 0x4, R4 ;  /* 0x0000000411107825 */ /* 0x000fc800078e0004 */
        /* <DEDUP_REMOVED lines=15> */
[----:B------:R-:W-:Y:S01]  /*0a80*/  IMAD.WIDE.U32 R28, R29, 0x4, R4 ;  /* 0x000000041d1c7825 */ /* 0x000fe200078e0004 */
[----:B------:R1:W-:Y:S04]  /*0a90*/  STG.E desc[UR8][R26.64], R35 ;  /* 0x000000231a007986 */ /* 0x0003e8000c101908 */
[----:B------:R1:W-:Y:S01]  /*0aa0*/  STG.E desc[UR8][R28.64], R35 ;  /* 0x000000231c007986 */ /* 0x0003e2000c101908 */
[----:B------:R-:W-:Y:S05]  /*0ab0*/  @P0 BRA `(.L_x_23) ;  /* 0xfffffffc00840947 */ /* 0x000fea000383ffff */
.L_x_22:
[----:B------:R-:W-:Y:S05]  /*0ac0*/  BSYNC.RECONVERGENT B2 ;  /* 0x0000000000027941 */ /* 0x000fea0003800200 */
.L_x_21:
[----:B------:R-:W-:Y:S05]  /*0ad0*/  @!P1 BRA `(.L_x_20) ;  /* 0x0000000000d09947 */ /* 0x000fea0003800000 */
[----:B------:R-:W-:Y:S01]  /*0ae0*/  ISETP.GE.U32.AND P0, PT, R32, 0x4, PT ;  /* 0x000000042000780c */ /* 0x000fe20003f06070 */
[----:B------:R-:W-:Y:S01]  /*0af0*/  BSSY.RECONVERGENT B2, `(.L_x_24) ;  /* 0x0000019000027945 */ /* 0x000fe20003800200 */
[----:B-1----:R-:W-:-:S11]  /*0b00*/  LOP3.LUT P1, R20, R7, 0x3, RZ, 0xc0, !PT ;  /* 0x0000000307147812 */ /* 0x002fd6000782c0ff */
[----:B------:R-:W-:Y:S05]  /*0b10*/  @!P0 BRA `(.L_x_25) ;  /* 0x0000000000588947 */ /* 0x000fea0003800000 */
[----:B------:R-:W0:Y:S01]  /*0b20*/  LDC.64 R4, c[0x0][0x3a8] ;  /* 0x0000ea00ff047b82 */ /* 0x000e220000000a00 */
[C---:B------:R-:W-:Y:S02]  /*0b30*/  VIADD R7, R3.reuse, 0x8 ;  /* 0x0000000803077836 */ /* 0x040fe40000000000 */
[C---:B------:R-:W-:Y:S02]  /*0b40*/  VIADD R8, R3.reuse, 0x10 ;  /* 0x0000001003087836 */ /* 0x040fe40000000000 */
[C---:B------:R-:W-:Y:S01]  /*0b50*/  VIADD R9, R3.reuse, 0x18 ;  /* 0x0000001803097836 */ /* 0x040fe20000000000 */
[----:B------:R-:W-:Y:S01]  /*0b60*/  SHF.R.S32.HI R7, RZ, 0x3, R7 ;  /* 0x00000003ff077819 */ /* 0x000fe20000011407 */
[----:B------:R-:W-:Y:S01]  /*0b70*/  VIADD R3, R3, 0x20 ;  /* 0x0000002003037836 */ /* 0x000fe20000000000 */
[----:B------:R-:W-:Y:S01]  /*0b80*/  SHF.R.S32.HI R8, RZ, 0x3, R8 ;  /* 0x00000003ff087819 */ /* 0x000fe20000011408 */
[----:B------:R-:W-:Y:S01]  /*0b90*/  IMAD.MOV.U32 R23, RZ, RZ, 0x66666666 ;  /* 0x66666666ff177424 */ /* 0x000fe200078e00ff */
[----:B------:R-:W-:Y:S01]  /*0ba0*/  SHF.R.S32.HI R9, RZ, 0x3, R9 ;  /* 0x00000003ff097819 */ /* 0x000fe20000011409 */
[C---:B------:R-:W-:Y:S01]  /*0bb0*/  IMAD R7, R6.reuse, R7, R43 ;  /* 0x0000000706077224 */ /* 0x040fe200078e022b */
[----:B------:R-:W-:Y:S01]  /*0bc0*/  SHF.R.S32.HI R10, RZ, 0x3, R3 ;  /* 0x00000003ff0a7819 */ /* 0x000fe20000011403 */
[----:B------:R-:W-:-:S02]  /*0bd0*/  IMAD R17, R6, R8, R43 ;  /* 0x0000000806117224 */ /* 0x000fc400078e022b */
[C-C-:B------:R-:W-:Y:S02]  /*0be0*/  IMAD R19, R6.reuse, R9, R43.reuse ;  /* 0x0000000906137224 */ /* 0x140fe400078e022b */
[----:B------:R-:W-:Y:S02]  /*0bf0*/  IMAD R21, R6, R10, R43 ;  /* 0x0000000a06157224 */ /* 0x000fe400078e022b */
[----:B0-----:R-:W-:-:S04]  /*0c00*/  IMAD.WIDE.U32 R8, R7, 0x4, R4 ;  /* 0x0000000407087825 */ /* 0x001fc800078e0004 */
[--C-:B------:R-:W-:Y:S01]  /*0c10*/  IMAD.WIDE.U32 R16, R17, 0x4, R4.reuse ;  /* 0x0000000411107825 */ /* 0x100fe200078e0004 */
[----:B------:R0:W-:Y:S03]  /*0c20*/  STG.E desc[UR8][R8.64], R23 ;  /* 0x0000001708007986 */ /* 0x0001e6000c101908 */
[--C-:B------:R-:W-:Y:S01]  /*0c30*/  IMAD.WIDE.U32 R18, R19, 0x4, R4.reuse ;  /* 0x0000000413127825 */ /* 0x100fe200078e0004 */
[----:B------:R0:W-:Y:S03]  /*0c40*/  STG.E desc[UR8][R16.64], R23 ;  /* 0x0000001710007986 */ /* 0x0001e6000c101908 */
[----:B------:R-:W-:Y:S01]  /*0c50*/  IMAD.WIDE.U32 R4, R21, 0x4, R4 ;  /* 0x0000000415047825 */ /* 0x000fe200078e0004 */
[----:B------:R0:W-:Y:S04]  /*0c60*/  STG.E desc[UR8][R18.64], R23 ;  /* 0x0000001712007986 */ /* 0x0001e8000c101908 */
[----:B------:R0:W-:Y:S02]  /*0c70*/  STG.E desc[UR8][R4.64], R23 ;  /* 0x0000001704007986 */ /* 0x0001e4000c101908 */
.L_x_25:
[----:B------:R-:W-:Y:S05]  /*0c80*/  BSYNC.RECONVERGENT B2 ;  /* 0x0000000000027941 */ /* 0x000fea0003800200 */
.L_x_24:
[----:B------:R-:W-:Y:S05]  /*0c90*/  @!P1 BRA `(.L_x_20) ;  /* 0x0000000000609947 */ /* 0x000fea0003800000 */
[----:B------:R-:W-:Y:S01]  /*0ca0*/  LOP3.LUT P0, RZ, R30, 0x8, RZ, 0xc0, !PT ;  /* 0x000000081eff7812 */ /* 0x000fe2000780c0ff */
[----:B------:R-:W-:Y:S01]  /*0cb0*/  BSSY.RECONVERGENT B2, `(.L_x_26) ;  /* 0x0000010000027945 */ /* 0x000fe20003800200 */
[----:B------:R-:W-:-:S11]  /*0cc0*/  ISETP.NE.AND P1, PT, R20, 0x1, PT ;  /* 0x000000011400780c */ /* 0x000fd60003f25270 */
[----:B0-----:R-:W0:Y:S02]  /*0cd0*/  @!P0 LDC.64 R4, c[0x0][0x3a8] ;  /* 0x0000ea00ff048b82 */ /* 0x001e240000000a00 */
[----:B------:R-:W-:Y:S05]  /*0ce0*/  @!P1 BRA `(.L_x_27) ;  /* 0x0000000000309947 */ /* 0x000fea0003800000 */
[----:B------:R-:W1:Y:S01]  /*0cf0*/  LDC.64 R8, c[0x0][0x3a8] ;  /* 0x0000ea00ff087b82 */ /* 0x000e620000000a00 */
[C---:B------:R-:W-:Y:S01]  /*0d00*/  IADD3 R7, PT, PT, R3.reuse, 0x8, RZ ;  /* 0x0000000803077810 */ /* 0x040fe20007ffe0ff */
[----:B------:R-:W-:Y:S02]  /*0d10*/  VIADD R3, R3, 0x10 ;  /* 0x0000001003037836 */ /* 0x000fe40000000000 */
[----:B------:R-:W-:Y:S01]  /*0d20*/  IMAD.MOV.U32 R19, RZ, RZ, 0x66666666 ;  /* 0x66666666ff137424 */ /* 0x000fe200078e00ff */
[----:B------:R-:W-:Y:S02]  /*0d30*/  SHF.R.S32.HI R7, RZ, 0x3, R7 ;  /* 0x00000003ff077819 */ /* 0x000fe40000011407 */
[----:B------:R-:W-:-:S03]  /*0d40*/  SHF.R.S32.HI R10, RZ, 0x3, R3 ;  /* 0x00000003ff0a7819 */ /* 0x000fc60000011403 */
[C-C-:B------:R-:W-:Y:S02]  /*0d50*/  IMAD R7, R6.reuse, R7, R43.reuse ;  /* 0x0000000706077224 */ /* 0x140fe400078e022b */
[----:B------:R-:W-:Y:S02]  /*0d60*/  IMAD R21, R6, R10, R43 ;  /* 0x0000000a06157224 */ /* 0x000fe400078e022b */
[----:B-1----:R-:W-:-:S04]  /*0d70*/  IMAD.WIDE.U32 R16, R7, 0x4, R8 ;  /* 0x0000000407107825 */ /* 0x002fc800078e0008 */
[----:B------:R-:W-:Y:S01]  /*0d80*/  IMAD.WIDE.U32 R8, R21, 0x4, R8 ;  /* 0x0000000415087825 */ /* 0x000fe200078e0008 */
[----:B------:R1:W-:Y:S04]  /*0d90*/  STG.E desc[UR8][R16.64], R19 ;  /* 0x0000001310007986 */ /* 0x0003e8000c101908 */
[----:B------:R1:W-:Y:S02]  /*0da0*/  STG.E desc[UR8][R8.64], R19 ;  /* 0x0000001308007986 */ /* 0x0003e4000c101908 */
.L_x_27:
[----:B------:R-:W-:Y:S05]  /*0db0*/  BSYNC.RECONVERGENT B2 ;  /* 0x0000000000027941 */ /* 0x000fea0003800200 */
.L_x_26:
[----:B------:R-:W-:Y:S02]  /*0dc0*/  @!P0 VIADD R3, R3, 0x8 ;  /* 0x0000000803038836 */ /* 0x000fe40000000000 */
[----:B------:R-:W-:-:S03]  /*0dd0*/  @!P0 IMAD.MOV.U32 R7, RZ, RZ, 0x66666666 ;  /* 0x66666666ff078424 */ /* 0x000fc600078e00ff */
[----:B------:R-:W-:-:S05]  /*0de0*/  @!P0 SHF.R.S32.HI R3, RZ, 0x3, R3 ;  /* 0x00000003ff038819 */ /* 0x000fca0000011403 */
[----:B------:R-:W-:-:S04]  /*0df0*/  @!P0 IMAD R3, R6, R3, R43 ;  /* 0x0000000306038224 */ /* 0x000fc800078e022b */
[----:B0-----:R-:W-:-:S05]  /*0e00*/  @!P0 IMAD.WIDE.U32 R4, R3, 0x4, R4 ;  /* 0x0000000403048825 */ /* 0x001fca00078e0004 */
[----:B------:R2:W-:Y:S02]  /*0e10*/  @!P0 STG.E desc[UR8][R4.64], R7 ;  /* 0x0000000704008986 */ /* 0x0005e4000c101908 */
.L_x_20:
[----:B------:R-:W-:Y:S05]  /*0e20*/  BSYNC.RECONVERGENT B1 ;  /* 0x0000000000017941 */ /* 0x000fea0003800200 */
.L_x_19:
[----:B0-2---:R-:W0:Y:S01]  /*0e30*/  LDC.64 R4, c[0x0][0x3a8] ;  /* 0x0000ea00ff047b82 */ /* 0x005e220000000a00 */
[C---:B------:R-:W-:Y:S01]  /*0e40*/  PRMT R3, R12.reuse, 0xbb32, RZ ;  /* 0x0000bb320c037816 */ /* 0x040fe200000000ff */
[----:B------:R-:W-:Y:S01]  /*0e50*/  BSSY.RECONVERGENT B2, `(.L_x_28) ;  /* 0x000014c000027945 */ /* 0x000fe20003800200 */
[----:B-1----:R-:W-:Y:S01]  /*0e60*/  VIADD R22, R12, 0xffffffff ;  /* 0xffffffff0c167836 */ /* 0x002fe20000000000 */
[----:B------:R-:W-:Y:S01]  /*0e70*/  PRMT R20, RZ, 0x7610, R20 ;  /* 0x00007610ff147816 */ /* 0x000fe20000000014 */
[----:B------:R-:W-:Y:S01]  /*0e80*/  IMAD.MOV.U32 R21, RZ, RZ, RZ ;  /* 0x000000ffff157224 */ /* 0x000fe200078e00ff */
[----:B------:R-:W-:Y:S02]  /*0e90*/  ISETP.GE.AND P0, PT, R3, 0x1, PT ;  /* 0x000000010300780c */ /* 0x000fe40003f06270 */
[----:B------:R-:W-:Y:S01]  /*0ea0*/  PRMT R10, RZ, 0x7610, R10 ;  /* 0x00007610ff0a7816 */ /* 0x000fe2000000000a */
[----:B0-----:R-:W-:-:S05]  /*0eb0*/  IMAD.WIDE.U32 R4, R43, 0x4, R4 ;  /* 0x000000042b047825 */ /* 0x001fca00078e0004 */
[----:B------:R0:W-:Y:S05]  /*0ec0*/  STG.E desc[UR8][R4.64], RZ ;  /* 0x000000ff04007986 */ /* 0x0001ea000c101908 */
[----:B------:R-:W-:Y:S05]  /*0ed0*/  @!P0 BRA `(.L_x_29) ;  /* 0x00000014000c8947 */ /* 0x000fea0003800000 */
[----:B------:R-:W1:Y:S01]  /*0ee0*/  LDCU.64 UR4, c[0x0][0x388] ;  /* 0x00007100ff0477ac */ /* 0x000e620008000a00 */
[----:B------:R-:W-:Y:S01]  /*0ef0*/  BSSY.RECONVERGENT B1, `(.L_x_30) ;  /* 0x0000135000017945 */ /* 0x000fe20003800200 */
[----:B------:R-:W-:Y:S01]  /*0f00*/  PRMT R23, R12, 0x9910, RZ ;  /* 0x000099100c177816 */ /* 0x000fe200000000ff */
[----:B------:R-:W-:Y:S01]  /*0f10*/  IMAD.MOV.U32 R21, RZ, RZ, RZ ;  /* 0x000000ffff157224 */ /* 0x000fe200078e00ff */
[----:B------:R-:W-:Y:S02]  /*0f20*/  PRMT R20, RZ, 0x7610, R20 ;  /* 0x00007610ff147816 */ /* 0x000fe40000000014 */
[----:B------:R-:W-:Y:S02]  /*0f30*/  PRMT R25, R22, 0x7610, R25 ;  /* 0x0000761016197816 */ /* 0x000fe40000000019 */
[----:B------:R-:W-:Y:S02]  /*0f40*/  PRMT R24, RZ, 0x7610, R24 ;  /* 0x00007610ff187816 */ /* 0x000fe40000000018 */
[----:B-1----:R-:W-:-:S04]  /*0f50*/  IADD3 R0, P0, PT, R0, UR4, RZ ;  /* 0x0000000400007c10 */ /* 0x002fc8000ff1e0ff */
[----:B------:R-:W-:Y:S01]  /*0f60*/  IADD3.X R26, PT, PT, R2, UR5, RZ, P0, !PT ;  /* 0x00000005021a7c10 */ /* 0x000fe200087fe4ff */
[----:B------:R-:W-:-:S08]  /*0f70*/  IMAD.MOV.U32 R2, RZ, RZ, RZ ;  /* 0x000000ffff027224 */ /* 0x000fd000078e00ff */
.L_x_66:
[----:B------:R-:W-:Y:S01]  /*0f80*/  VIADD R3, R23, 0x7f ;  /* 0x0000007f17037836 */ /* 0x000fe20000000000 */
[----:B0-----:R-:W-:-:S04]  /*0f90*/  PRMT R5, R24, 0x9910, RZ ;  /* 0x0000991018057816 */ /* 0x001fc800000000ff */
[----:B------:R-:W-:Y:S01]  /*0fa0*/  LEA.HI R4, R3, R3, RZ, 0x7 ;  /* 0x0000000303047211 */ /* 0x000fe200078f38ff */
[----:B------:R-:W-:-:S03]  /*0fb0*/  IMAD.MOV.U32 R3, RZ, RZ, R5 ;  /* 0x000000ffff037224 */ /* 0x000fc600078e0005 */
[----:B------:R-:W-:Y:S02]  /*0fc0*/  LOP3.LUT R7, R4, 0xffffff80, RZ, 0xc0, !PT ;  /* 0xffffff8004077812 */ /* 0x000fe400078ec0ff */
[----:B------:R-:W-:Y:S02]  /*0fd0*/  SHF.R.S32.HI R5, RZ, 0x2, R3 ;  /* 0x00000002ff057819 */ /* 0x000fe40000011403 */
[----:B------:R-:W-:Y:S02]  /*0fe0*/  IADD3 R4, P0, PT, R7, R0, RZ ;  /* 0x0000000007047210 */ /* 0x000fe40007f1e0ff */
[----:B------:R-:W-:Y:S02]  /*0ff0*/  PRMT R6, R5, 0x9910, RZ ;  /* 0x0000991005067816 */ /* 0x000fe400000000ff */
[----:B------:R-:W-:Y:S02]  /*1000*/  LEA.HI.X.SX32 R5, R7, R26, 0x1, P0 ;  /* 0x0000001a07057211 */ /* 0x000fe400000f0eff */
[----:B------:R-:W-:-:S05]  /*1010*/  MOV R7, R6 ;  /* 0x0000000600077202 */ /* 0x000fca0000000f00 */
[----:B------:R-:W-:-:S05]  /*1020*/  IMAD.WIDE R6, R7, 0x4, R4 ;  /* 0x0000000407067825 */ /* 0x000fca00078e0204 */
[----:B----4-:R-:W2:Y:S04]  /*1030*/  LDG.E R30, desc[UR8][R6.64] ;  /* 0x00000008061e7981 */ /* 0x010ea8000c1e1900 */
[----:B------:R0:W3:Y:S01]  /*1040*/  LDG.E R34, desc[UR8][R6.64+0x4] ;  /* 0x0000040806227981 */ /* 0x0000e2000c1e1900 */
[----:B------:R-:W-:Y:S02]  /*1050*/  HFMA2 R8, -RZ, RZ, 0, 0 ;  /* 0x00000000ff087431 */ /* 0x000fe400000001ff */
[----:B------:R-:W-:Y:S01]  /*1060*/  IMAD.MOV.U32 R19, RZ, RZ, -0x7ffffff4 ;  /* 0x8000000cff137424 */ /* 0x000fe200078e00ff */
[----:B------:R-:W-:Y:S01]  /*1070*/  BSSY.RECONVERGENT B3, `(.L_x_31) ;  /* 0x0000085000037945 */ /* 0x000fe20003800200 */
[----:B------:R-:W-:Y:S02]  /*1080*/  IMAD.MOV.U32 R18, RZ, RZ, RZ ;  /* 0x000000ffff127224 */ /* 0x000fe400078e00ff */
[----:B------:R-:W-:-:S02]  /*1090*/  IMAD.MOV.U32 R28, RZ, RZ, RZ ;  /* 0x000000ffff1c7224 */ /* 0x000fc400078e00ff */
[----:B------:R-:W-:Y:S01]  /*10a0*/  IMAD.MOV.U32 R29, RZ, RZ, -0x7ffffff4 ;  /* 0x8000000cff1d7424 */ /* 0x000fe200078e00ff */
[----:B------:R-:W-:Y:S01]  /*10b0*/  STS.64 [R14], R18 ;  /* 0x000000120e007388 */ /* 0x000fe20000000a00 */
[----:B------:R-:W-:Y:S02]  /*10c0*/  IMAD.MOV.U32 R32, RZ, RZ, RZ ;  /* 0x000000ffff207224 */ /* 0x000fe400078e00ff */
[----:B------:R-:W-:Y:S01]  /*10d0*/  IMAD.MOV.U32 R33, RZ, RZ, -0x7ffffff4 ;  /* 0x8000000cff217424 */ /* 0x000fe200078e00ff */
[----:B------:R1:W-:Y:S01]  /*10e0*/  STS.64 [R14+0x400], R28 ;  /* 0x0004001c0e007388 */ /* 0x0003e20000000a00 */
[----:B------:R-:W-:Y:S02]  /*10f0*/  IMAD.MOV.U32 R4, RZ, RZ, RZ ;  /* 0x000000ffff047224 */ /* 0x000fe400078e00ff */
[----:B------:R-:W-:Y:S01]  /*1100*/  IMAD.MOV.U32 R5, RZ, RZ, -0x7ffffff4 ;  /* 0x8000000cff057424 */ /* 0x000fe200078e00ff */
[----:B------:R4:W-:Y:S01]  /*1110*/  STS.64 [R14+0x800], R32 ;  /* 0x000800200e007388 */ /* 0x0009e20000000a00 */
[----:B0-----:R-:W-:-:S02]  /*1120*/  IMAD.MOV.U32 R6, RZ, RZ, RZ ;  /* 0x000000ffff067224 */ /* 0x001fc400078e00ff */
[----:B------:R-:W-:Y:S01]  /*1130*/  IMAD.MOV.U32 R7, RZ, RZ, -0x7ffffff4 ;  /* 0x8000000cff077424 */ /* 0x000fe200078e00ff */
[----:B------:R0:W-:Y:S01]  /*1140*/  STS.64 [R14+0xc00], R4 ;  /* 0x000c00040e007388 */ /* 0x0001e20000000a00 */
[----:B------:R-:W-:Y:S02]  /*1150*/  IMAD.MOV.U32 R9, RZ, RZ, -0x7ffffff4 ;  /* 0x8000000cff097424 */ /* 0x000fe400078e00ff */
[----:B------:R-:W-:Y:S01]  /*1160*/  IMAD.MOV.U32 R16, RZ, RZ, RZ ;  /* 0x000000ffff107224 */ /* 0x000fe200078e00ff */
[----:B------:R-:W-:Y:S01]  /*1170*/  STS.64 [R14+0x1000], R6 ;  /* 0x001000060e007388 */ /* 0x000fe20000000a00 */
[----:B------:R-:W-:Y:S01]  /*1180*/  IMAD.MOV.U32 R17, RZ, RZ, -0x7ffffff4 ;  /* 0x8000000cff117424 */ /* 0x000fe200078e00ff */
[C---:B-1----:R-:W-:Y:S02]  /*1190*/  PRMT R28, R12.reuse, 0x9910, RZ ;  /* 0x000099100c1c7816 */ /* 0x042fe400000000ff */
[----:B------:R-:W-:Y:S01]  /*11a0*/  STS.64 [R14+0x1400], R8 ;  /* 0x001400080e007388 */ /* 0x000fe20000000a00 */
[----:B----4-:R-:W-:-:S02]  /*11b0*/  PRMT R32, R12, 0x7732, RZ ;  /* 0x000077320c207816 */ /* 0x010fc400000000ff */
[----:B------:R-:W-:Y:S01]  /*11c0*/  ISETP.GE.AND P0, PT, R28, 0x1, PT ;  /* 0x000000011c00780c */ /* 0x000fe20003f06270 */
[----:B------:R1:W-:Y:S02]  /*11d0*/  STS.64 [R14+0x1800], R16 ;  /* 0x001800100e007388 */ /* 0x0003e40000000a00 */
[----:B------:R-:W-:Y:S02]  /*11e0*/  IMAD.IADD R27, R32, 0x1, -R3 ;  /* 0x00000001201b7824 */ /* 0x000fe400078e0a03 */
[----:B------:R4:W-:Y:S03]  /*11f0*/  STS.64 [R14+0x1c00], R18 ;  /* 0x001c00120e007388 */ /* 0x0009e60000000a00 */
[----:B0-----:R-:W-:Y:S02]  /*1200*/  VIMNMX R5, PT, PT, R27, 0x8, PT ;  /* 0x000000081b057848 */ /* 0x001fe40003fe0100 */
[----:B-1----:R-:W-:-:S02]  /*1210*/  PRMT R17, R24, 0x7610, R17 ;  /* 0x0000761018117816 */ /* 0x002fc40000000011 */
[----:B------:R-:W-:Y:S01]  /*1220*/  VIMNMX R16, PT, PT, R5, 0x1, !PT ;  /* 0x0000000105107848 */ /* 0x000fe20007fe0100 */
[----:B--2---:R4:W-:Y:S04]  /*1230*/  STS [R13], R30 ;  /* 0x0000001e0d007388 */ /* 0x0049e80000000800 */
[----:B---3--:R4:W-:Y:S01]  /*1240*/  STS [R13+0x200], R34 ;  /* 0x000200220d007388 */ /* 0x0089e20000000800 */
[----:B------:R-:W-:Y:S05]  /*1250*/  @!P0 BRA `(.L_x_32) ;  /* 0x0000000400988947 */ /* 0x000fea0003800000 */
[C---:B------:R-:W-:Y:S01]  /*1260*/  VIADD R4, R3.reuse, 0x8 ;  /* 0x0000000803047836 */ /* 0x040fe20000000000 */
[--C-:B----4-:R-:W-:Y:S01]  /*1270*/  IADD3 R19, PT, PT, R24, -0x1, R5.reuse ;  /* 0xffffffff18137810 */ /* 0x110fe20007ffe005 */
[----:B------:R-:W-:Y:S02]  /*1280*/  IMAD.IADD R3, R3, 0x1, R5 ;  /* 0x0000000103037824 */ /* 0x000fe400078e0205 */
[----:B------:R-:W-:Y:S01]  /*1290*/  IMAD.MOV.U32 R18, RZ, RZ, -0x4 ;  /* 0xfffffffcff127424 */ /* 0x000fe200078e00ff */
[----:B------:R-:W-:Y:S01]  /*12a0*/  SHF.R.S32.HI R4, RZ, 0x3, R4 ;  /* 0x00000003ff047819 */ /* 0x000fe20000011404 */
[----:B------:R-:W-:Y:S01]  /*12b0*/  IMAD.MOV.U32 R28, RZ, RZ, RZ ;  /* 0x000000ffff1c7224 */ /* 0x000fe200078e00ff */
[----:B------:R-:W-:Y:S01]  /*12c0*/  ISETP.NE.AND P1, PT, R3, R32, PT ;  /* 0x000000200300720c */ /* 0x000fe20003f25270 */
[----:B------:R-:W-:Y:S02]  /*12d0*/  IMAD R18, R5, R18, 0x20 ;  /* 0x0000002005127424 */ /* 0x000fe400078e0212 */
[----:B------:R-:W-:-:S02]  /*12e0*/  IMAD.MOV.U32 R6, RZ, RZ, RZ ;  /* 0x000000ffff067224 */ /* 0x000fc400078e00ff */
[----:B------:R-:W-:-:S08]  /*12f0*/  IMAD R29, R15, R4, 0x1 ;  /* 0x000000010f1d7424 */ /* 0x000fd000078e0204 */
.L_x_39:
[----:B------:R-:W0:Y:S01]  /*1300*/  LDC.64 R4, c[0x0][0x3a0] ;  /* 0x0000e800ff047b82 */ /* 0x000e220000000a00 */
[----:B------:R-:W-:-:S04]  /*1310*/  IMAD R3, R42, R28, R43 ;  /* 0x0000001c2a037224 */ /* 0x000fc800078e022b */
[----:B0-----:R-:W-:-:S05]  /*1320*/  IMAD.WIDE.U32 R4, R3, 0x8, R4 ;  /* 0x0000000803047825 */ /* 0x001fca00078e0004 */
[----:B------:R0:W5:Y:S01]  /*1330*/  LDG.E R32, desc[UR8][R4.64] ;  /* 0x0000000804207981 */ /* 0x000162000c1e1900 */
[----:B------:R-:W-:Y:S01]  /*1340*/  ISETP.GE.AND P0, PT, R27, 0x1, PT ;  /* 0x000000011b00780c */ /* 0x000fe20003f06270 */
[----:B------:R-:W-:Y:S01]  /*1350*/  BSSY.RECONVERGENT B4, `(.L_x_33) ;  /* 0x0000041000047945 */ /* 0x000fe20003800200 */
[----:B------:R-:W-:-:S11]  /*1360*/  MOV R33, RZ ;  /* 0x000000ff00217202 */ /* 0x000fd60000000f00 */
[----:B0-----:R-:W-:Y:S05]  /*1370*/  @!P0 BRA `(.L_x_34) ;  /* 0x0000000000f88947 */ /* 0x001fea0003800000 */
[----:B------:R-:W-:Y:S01]  /*1380*/  IADD3 R8, P0, PT, R28, R0, RZ ;  /* 0x000000001c087210 */ /* 0x000fe20007f1e0ff */
[----:B------:R0:W5:Y:S04]  /*1390*/  LDG.E R31, desc[UR8][R4.64+0x4] ;  /* 0x00000408041f7981 */ /* 0x000168000c1e1900 */
[----:B------:R-:W-:-:S05]  /*13a0*/  IMAD.X R9, RZ, RZ, R26, P0 ;  /* 0x000000ffff097224 */ /* 0x000fca00000e061a */
[----:B------:R0:W5:Y:S01]  /*13b0*/  LDG.E.U8 R8, desc[UR8][R8.64] ;  /* 0x0000000808087981 */ /* 0x000162000c1e1100 */
[----:B------:R-:W-:Y:S02]  /*13c0*/  IMAD.MOV.U32 R35, RZ, RZ, RZ ;  /* 0x000000ffff237224 */ /* 0x000fe400078e00ff */
[----:B------:R-:W-:Y:S02]  /*13d0*/  IMAD.MOV.U32 R33, RZ, RZ, RZ ;  /* 0x000000ffff217224 */ /* 0x000fe400078e00ff */
[----:B-----5:R-:W-:-:S07]  /*13e0*/  IMAD.MOV.U32 R2, RZ, RZ, R32 ;  /* 0x000000ffff027224 */ /* 0x020fce00078e0020 */
.L_x_38:
[C---:B0-----:R-:W-:Y:S01]  /*13f0*/  IMAD R9, R35.reuse, 0x400, R14 ;  /* 0x0000040023097824 */ /* 0x041fe200078e020e */
[----:B------:R-:W-:Y:S01]  /*1400*/  LOP3.LUT R3, R35, 0x3, RZ, 0xc0, !PT ;  /* 0x0000000323037812 */ /* 0x000fe200078ec0ff */
[----:B------:R-:W-:Y:S01]  /*1410*/  IMAD.MOV.U32 R30, RZ, RZ, R6 ;  /* 0x000000ffff1e7224 */ /* 0x000fe200078e0006 */
[----:B------:R-:W-:Y:S02]  /*1420*/  BSSY.RECONVERGENT B5, `(.L_x_35) ;  /* 0x0000013000057945 */ /* 0x000fe40003800200 */
[----:B------:R0:W1:Y:S01]  /*1430*/  LDS.64 R6, [R9] ;  /* 0x0000000009067984 */ /* 0x0000620000000a00 */
[----:B------:R-:W-:-:S13]  /*1440*/  ISETP.GT.AND P0, PT, R3, 0x1, PT ;  /* 0x000000010300780c */ /* 0x000fda0003f04270 */
[----:B0-----:R-:W-:Y:S05]  /*1450*/  @P0 BRA `(.L_x_36) ;  /* 0x0000000000200947 */ /* 0x001fea0003800000 */
[----:B------:R-:W-:Y:S01]  /*1460*/  ISETP.NE.AND P0, PT, R3, RZ, PT ;  /* 0x000000ff0300720c */ /* 0x000fe20003f05270 */
[----:B------:R-:W-:-:S05]  /*1470*/  IMAD.SHL.U32 R3, R35, 0x80, RZ ;  /* 0x0000008023037824 */ /* 0x000fca00078e00ff */
[----:B------:R-:W-:-:S05]  /*1480*/  LOP3.LUT R34, R3, 0x7ffe00, RZ, 0xc0, !PT ;  /* 0x007ffe0003227812 */ /* 0x000fca00078ec0ff */
[----:B------:R-:W-:-:S05]  /*1490*/  IMAD.IADD R36, R13, 0x1, R34 ;  /* 0x000000010d247824 */ /* 0x000fca00078e0222 */
[----:B------:R-:W-:Y:S04]  /*14a0*/  @P0 LDS.U8 R3, [R36+0x1] ;  /* 0x0000010024030984 */ /* 0x000fe80000000000 */
[----:B------:R-:W0:Y:S02]  /*14b0*/  @!P0 LDS.U8 R34, [R36] ;  /* 0x0000000024228984 */ /* 0x000e240000000000 */
[----:B0-----:R-:W-:Y:S01]  /*14c0*/  @!P0 PRMT R3, R34, 0x7610, R3 ;  /* 0x0000761022038816 */ /* 0x001fe20000000003 */
[----:B------:R-:W-:Y:S06]  /*14d0*/  BRA `(.L_x_37) ;  /* 0x00000000001c7947 */ /* 0x000fec0003800000 */
.L_x_36:
[----:B------:R-:W-:Y:S01]  /*14e0*/  ISETP.NE.AND P0, PT, R3, 0x2, PT ;  /* 0x000000020300780c */ /* 0x000fe20003f05270 */
[----:B------:R-:W-:-:S05]  /*14f0*/  IMAD.SHL.U32 R3, R35, 0x80, RZ ;  /* 0x0000008023037824 */ /* 0x000fca00078e00ff */
[----:B------:R-:W-:-:S04]  /*1500*/  LOP3.LUT R34, R3, 0x7ffe00, RZ, 0xc0, !PT ;  /* 0x007ffe0003227812 */ /* 0x000fc800078ec0ff */
[----:B------:R-:W-:-:S05]  /*1510*/  IADD3 R36, PT, PT, R13, R34, RZ ;  /* 0x000000220d247210 */ /* 0x000fca0007ffe0ff */
[----:B------:R-:W-:Y:S04]  /*1520*/  @P0 LDS.U8 R3, [R36+0x3] ;  /* 0x0000030024030984 */ /* 0x000fe80000000000 */
[----:B------:R-:W0:Y:S02]  /*1530*/  @!P0 LDS.U8 R34, [R36+0x2] ;  /* 0x0000020024228984 */ /* 0x000e240000000000 */
[----:B0-----:R-:W-:-:S07]  /*1540*/  @!P0 PRMT R3, R34, 0x7610, R3 ;  /* 0x0000761022038816 */ /* 0x001fce0000000003 */
.L_x_37:
[----:B------:R-:W-:Y:S05]  /*1550*/  BSYNC.RECONVERGENT B5 ;  /* 0x0000000000057941 */ /* 0x000fea0003800200 */
.L_x_35:
[----:B------:R-:W-:Y:S01]  /*1560*/  PRMT R3, R3, 0x9910, RZ ;  /* 0x0000991003037816 */ /* 0x000fe200000000ff */
[----:B------:R-:W-:Y:S02]  /*1570*/  VIADD R34, R31, 0xfffffff5 ;  /* 0xfffffff51f227836 */ /* 0x000fe40000000000 */
[----:B-1----:R-:W-:Y:S01]  /*1580*/  VIADD R7, R7, 0xfffffff5 ;  /* 0xfffffff507077836 */ /* 0x002fe20000000000 */
[----:B------:R-:W-:Y:S01]  /*1590*/  ISETP.NE.AND P0, PT, R8, R3, PT ;  /* 0x000000030800720c */ /* 0x000fe20003f05270 */
[----:B------:R-:W-:Y:S02]  /*15a0*/  VIADD R36, R6, 0xfffffefc ;  /* 0xfffffefc06247836 */ /* 0x000fe40000000000 */
[----:B------:R-:W-:Y:S02]  /*15b0*/  VIADD R39, R2, 0xfffffefc ;  /* 0xfffffefc02277836 */ /* 0x000fe40000000000 */
[----:B------:R-:W-:Y:S01]  /*15c0*/  VIADD R37, R30, 0xc8 ;  /* 0x000000c81e257836 */ /* 0x000fe20000000000 */
[----:B------:R-:W-:Y:S01]  /*15d0*/  VIMNMX R3, PT, PT, R7, R36, !PT ;  /* 0x0000002407037248 */ /* 0x000fe20007fe0100 */
[----:B------:R-:W-:Y:S01]  /*15e0*/  VIADD R35, R35, 0x1 ;  /* 0x0000000123237836 */ /* 0x000fe20000000000 */
[----:B------:R-:W-:-:S05]  /*15f0*/  VIMNMX R31, PT, PT, R34, R39, !PT ;  /* 0x00000027221f7248 */ /* 0x000fca0007fe0100 */
[----:B------:R-:W-:Y:S01]  /*1600*/  @P0 VIADD R37, R30, 0xffffff6a ;  /* 0xffffff6a1e250836 */ /* 0x000fe20000000000 */
[----:B------:R-:W-:-:S04]  /*1610*/  VIMNMX R30, PT, PT, R3, R31, !PT ;  /* 0x0000001f031e7248 */ /* 0x000fc80007fe0100 */
[----:B------:R-:W-:Y:S02]  /*1620*/  VIMNMX R2, PT, PT, R30, R37, !PT ;  /* 0x000000251e027248 */ /* 0x000fe40007fe0100 */
[----:B------:R-:W-:Y:S02]  /*1630*/  ISETP.GE.AND P2, PT, R37, R30, PT ;  /* 0x0000001e2500720c */ /* 0x000fe40003f46270 */
[CC--:B------:R-:W-:Y:S01]  /*1640*/  ISETP.NE.AND P0, PT, R2.reuse, R3.reuse, PT ;  /* 0x000000030200720c */ /* 0x0c0fe20003f05270 */
[----:B------:R1:W-:Y:S01]  /*1650*/  STS.64 [R9], R2 ;  /* 0x0000000209007388 */ /* 0x0003e20000000a00 */
[C---:B------:R-:W-:Y:S02]  /*1660*/  ISETP.NE.AND P3, PT, R2.reuse, R3, PT ;  /* 0x000000030200720c */ /* 0x040fe40003f65270 */
[----:B------:R-:W-:-:S04]  /*1670*/  ISETP.EQ.AND P0, PT, R2, R31, P0 ;  /* 0x0000001f0200720c */ /* 0x000fc80000702270 */
[----:B------:R-:W-:Y:S02]  /*1680*/  ISETP.GE.OR P0, PT, R37, R30, P0 ;  /* 0x0000001e2500720c */ /* 0x000fe40000706670 */
[----:B------:R-:W-:-:S04]  /*1690*/  SEL R30, RZ, 0x2, P3 ;  /* 0x00000002ff1e7807 */ /* 0x000fc80001800000 */
[----:B------:R-:W-:Y:S02]  /*16a0*/  SEL R30, R30, 0x2, !P2 ;  /* 0x000000021e1e7807 */ /* 0x000fe40005000000 */
[----:B------:R-:W-:-:S03]  /*16b0*/  ISETP.NE.AND P2, PT, R35, R16, PT ;  /* 0x000000102300720c */ /* 0x000fc60003f45270 */
[----:B------:R-:W-:Y:S01]  /*16c0*/  IMAD R30, R33, 0x4, R30 ;  /* 0x00000004211e7824 */ /* 0x000fe200078e021e */
[----:B------:R-:W-:Y:S02]  /*16d0*/  SEL R33, RZ, 0x1, !P0 ;  /* 0x00000001ff217807 */ /* 0x000fe40004000000 */
[----:B------:R-:W-:-:S03]  /*16e0*/  ISETP.GE.AND P0, PT, R34, R39, PT ;  /* 0x000000272200720c */ /* 0x000fc60003f06270 */
[----:B------:R-:W-:Y:S01]  /*16f0*/  IMAD.IADD R30, R30, 0x1, R33 ;  /* 0x000000011e1e7824 */ /* 0x000fe200078e0221 */
[----:B------:R-:W-:Y:S02]  /*1700*/  SEL R33, RZ, 0x2, !P0 ;  /* 0x00000002ff217807 */ /* 0x000fe40004000000 */
[----:B------:R-:W-:Y:S02]  /*1710*/  ISETP.GE.AND P0, PT, R7, R36, PT ;  /* 0x000000240700720c */ /* 0x000fe40003f06270 */
[----:B------:R-:W-:Y:S02]  /*1720*/  LEA R33, R30, R33, 0x2 ;  /* 0x000000211e217211 */ /* 0x000fe400078e10ff */
[----:B------:R-:W-:-:S05]  /*1730*/  SEL R30, RZ, 0x1, !P0 ;  /* 0x00000001ff1e7807 */ /* 0x000fca0004000000 */
[----:B------:R-:W-:Y:S01]  /*1740*/  IMAD.IADD R33, R33, 0x1, R30 ;  /* 0x0000000121217824 */ /* 0x000fe200078e021e */
[----:B-1----:R-:W-:Y:S06]  /*1750*/  @P2 BRA `(.L_x_38) ;  /* 0xfffffffc00242947 */ /* 0x002fec000383ffff */
.L_x_34:
[----:B------:R-:W-:Y:S05]  /*1760*/  BSYNC.RECONVERGENT B4 ;  /* 0x0000000000047941 */ /* 0x000fea0003800200 */
.L_x_33:
[----:B------:R-:W0:Y:S01]  /*1770*/  LDC.64 R6, c[0x0][0x3a8] ;  /* 0x0000ea00ff067b82 */ /* 0x000e220000000a00 */
[----:B------:R-:W-:Y:S01]  /*1780*/  IMAD.IADD R3, R29, 0x1, R28 ;  /* 0x000000011d037824 */ /* 0x000fe200078e021c */
[----:B------:R-:W-:Y:S01]  /*1790*/  SHF.L.U32 R33, R33, R18, RZ ;  /* 0x0000001221217219 */ /* 0x000fe200000006ff */
[----:B------:R-:W-:Y:S01]  /*17a0*/  IMAD.MOV.U32 R30, RZ, RZ, R2 ;  /* 0x000000ffff1e7224 */ /* 0x000fe200078e0002 */
[----:B------:R-:W-:Y:S01]  /*17b0*/  @!P1 ISETP.GT.AND P0, PT, R2, R21, PT ;  /* 0x000000150200920c */ /* 0x000fe20003f04270 */
[----:B------:R-:W-:Y:S01]  /*17c0*/  IMAD R3, R42, R3, R43 ;  /* 0x000000032a037224 */ /* 0x000fe200078e022b */
[----:B------:R-:W-:Y:S02]  /*17d0*/  ISETP.GT.AND P2, PT, R2, R21, !P1 ;  /* 0x000000150200720c */ /* 0x000fe40004f44270 */
[----:B------:R1:W-:Y:S01]  /*17e0*/  STG.E.64 desc[UR8][R4.64], R30 ;  /* 0x0000001e04007986 */ /* 0x0003e2000c101b08 */
[----:B------:R-:W-:Y:S01]  /*17f0*/  @!P1 VIMNMX R21, PT, PT, R21, R2, !PT ;  /* 0x0000000215159248 */ /* 0x000fe20007fe0100 */
[----:B0-----:R-:W-:Y:S01]  /*1800*/  IMAD.WIDE.U32 R8, R3, 0x4, R6 ;  /* 0x0000000403087825 */ /* 0x001fe200078e0006 */
[----:B------:R-:W-:-:S02]  /*1810*/  @!P1 LOP3.LUT R3, RZ, R28, RZ, 0x33, !PT ;  /* 0x0000001cff039212 */ /* 0x000fc400078e33ff */
[C---:B------:R-:W-:Y:S01]  /*1820*/  @!P1 SEL R7, R28.reuse, R25, P0 ;  /* 0x000000191c079207 */ /* 0x040fe20000000000 */
[----:B------:R-:W-:Y:S01]  /*1830*/  VIADD R28, R28, 0x1 ;  /* 0x000000011c1c7836 */ /* 0x000fe20000000000 */
[----:B------:R1:W-:Y:S01]  /*1840*/  STG.E desc[UR8][R8.64], R33 ;  /* 0x0000002108007986 */ /* 0x0003e2000c101908 */
[----:B------:R-:W-:-:S03]  /*1850*/  @!P1 SEL R6, R19, R10, P0 ;  /* 0x0000000a13069207 */ /* 0x000fc60000000000 */
[----:B------:R-:W-:Y:S01]  /*1860*/  @P2 IMAD.IADD R20, R12, 0x1, R3 ;  /* 0x000000010c142824 */ /* 0x000fe200078e0203 */
[----:B------:R-:W-:Y:S02]  /*1870*/  @!P1 PRMT R25, R7, 0x7610, R25 ;  /* 0x0000761007199816 */ /* 0x000fe40000000019 */
[----:B------:R-:W-:Y:S02]  /*1880*/  ISETP.NE.AND P0, PT, R28, R23, PT ;  /* 0x000000171c00720c */ /* 0x000fe40003f05270 */
[----:B------:R-:W-:Y:S01]  /*1890*/  @!P1 PRMT R10, R6, 0x7610, R10 ;  /* 0x00007610060a9816 */ /* 0x000fe2000000000a */
[----:B-----5:R-:W-:-:S10]  /*18a0*/  IMAD.MOV.U32 R6, RZ, RZ, R32 ;  /* 0x000000ffff067224 */ /* 0x020fd400078e0020 */
[----:B-1----:R-:W-:Y:S05]  /*18b0*/  @P0 BRA `(.L_x_39) ;  /* 0xfffffff800900947 */ /* 0x002fea000383ffff */
.L_x_32:
[----:B------:R-:W-:Y:S05]  /*18c0*/  BSYNC.RECONVERGENT B3 ;  /* 0x0000000000037941 */ /* 0x000fea0003800200 */
.L_x_31:
[----:B------:R-:W-:Y:S01]  /*18d0*/  ISETP.GE.AND P0, PT, R27, 0x1, PT ;  /* 0x000000011b00780c */ /* 0x000fe20003f06270 */
[----:B------:R-:W-:-:S12]  /*18e0*/  BSSY.RECONVERGENT B4, `(.L_x_40) ;  /* 0x0000090000047945 */ /* 0x000fd80003800200 */
[----:B------:R-:W-:Y:S05]  /*18f0*/  @!P0 BRA `(.L_x_41) ;  /* 0x0000000800388947 */ /* 0x000fea0003800000 */
[----:B------:R-:W-:Y:S01]  /*1900*/  ISETP.GE.U32.AND P0, PT, R27, 0x4, PT ;  /* 0x000000041b00780c */ /* 0x000fe20003f06070 */
[----:B------:R-:W-:Y:S01]  /*1910*/  BSSY.RECONVERGENT B3, `(.L_x_42) ;  /* 0x0000052000037945 */ /* 0x000fe20003800200 */
[----:B------:R-:W-:Y:S01]  /*1920*/  PRMT R4, R12, 0x7732, RZ ;  /* 0x000077320c047816 */ /* 0x000fe200000000ff */
[----:B------:R-:W-:Y:S01]  /*1930*/  IMAD.MOV.U32 R3, RZ, RZ, RZ ;  /* 0x000000ffff037224 */ /* 0x000fe200078e00ff */
[----:B------:R-:W-:Y:S02]  /*1940*/  PRMT R6, R24, 0x9910, RZ ;  /* 0x0000991018067816 */ /* 0x000fe400000000ff */
[----:B----4-:R-:W-:-:S07]  /*1950*/  LOP3.LUT R18, R16, 0x3, RZ, 0xc0, !PT ;  /* 0x0000000310127812 */ /* 0x010fce00078ec0ff */
[----:B------:R-:W-:Y:S05]  /*1960*/  @!P0 BRA `(.L_x_43) ;  /* 0x0000000400308947 */ /* 0x000fea0003800000 */
[----:B------:R-:W-:Y:S01]  /*1970*/  LOP3.LUT R3, R16, 0xc, RZ, 0xc0, !PT ;  /* 0x0000000c10037812 */ /* 0x000fe200078ec0ff */
[----:B------:R-:W-:-:S07]  /*1980*/  IMAD.MOV.U32 R5, RZ, RZ, RZ ;  /* 0x000000ffff057224 */ /* 0x000fce00078e00ff */
.L_x_56:
[----:B------:R-:W-:Y:S01]  /*1990*/  IMAD R7, R5, 0x400, R14 ;  /* 0x0000040005077824 */ /* 0x000fe200078e020e */
[----:B------:R-:W-:Y:S04]  /*19a0*/  BSSY.RECONVERGENT B5, `(.L_x_44) ;  /* 0x000000f000057945 */ /* 0x000fe80003800200 */
[----:B------:R-:W0:Y:S02]  /*19b0*/  LDS R16, [R7] ;  /* 0x0000000007107984 */ /* 0x000e240000000800 */
[----:B0-----:R-:W-:-:S13]  /*19c0*/  ISETP.GT.AND P0, PT, R16, R21, PT ;  /* 0x000000151000720c */ /* 0x001fda0003f04270 */
[----:B------:R-:W-:Y:S05]  /*19d0*/  @P0 BRA `(.L_x_45) ;  /* 0x0000000000200947 */ /* 0x000fea0003800000 */
[----:B------:R-:W-:Y:S02]  /*19e0*/  IADD3 R8, PT, PT, R6, R5, RZ ;  /* 0x0000000506087210 */ /* 0x000fe40007ffe0ff */
[----:B------:R-:W-:Y:S02]  /*19f0*/  PRMT R19, R20, 0x9910, RZ ;  /* 0x0000991014137816 */ /* 0x000fe400000000ff */
[----:B------:R-:W-:-:S03]  /*1a00*/  LOP3.LUT R9, RZ, R8, RZ, 0x33, !PT ;  /* 0x00000008ff097212 */ /* 0x000fc600078e33ff */
[----:B------:R-:W-:Y:S02]  /*1a10*/  IMAD.MOV.U32 R8, RZ, RZ, R19 ;  /* 0x000000ffff087224 */ /* 0x000fe400078e0013 */
[----:B------:R-:W-:-:S05]  /*1a20*/  IMAD.IADD R9, R4, 0x1, R9 ;  /* 0x0000000104097824 */ /* 0x000fca00078e0209 */
[----:B------:R-:W-:-:S04]  /*1a30*/  ISETP.GE.AND P0, PT, R9, R8, PT ;  /* 0x000000080900720c */ /* 0x000fc80003f06270 */
[----:B------:R-:W-:-:S13]  /*1a40*/  ISETP.NE.OR P0, PT, R16, R21, P0 ;  /* 0x000000151000720c */ /* 0x000fda0000705670 */
[----:B------:R-:W-:Y:S05]  /*1a50*/  @P0 BRA `(.L_x_46) ;  /* 0x00000000000c0947 */ /* 0x000fea0003800000 */
.L_x_45:
[----:B------:R-:W-:Y:S01]  /*1a60*/  IMAD.IADD R10, R5, 0x1, R24 ;  /* 0x00000001050a7824 */ /* 0x000fe200078e0218 */
[----:B------:R-:W-:Y:S02]  /*1a70*/  PRMT R20, RZ, 0x7610, R20 ;  /* 0x00007610ff147816 */ /* 0x000fe40000000014 */
[----:B------:R-:W-:-:S07]  /*1a80*/  PRMT R25, R22, 0x7610, R25 ;  /* 0x0000761016197816 */ /* 0x000fce0000000019 */
.L_x_46:
[----:B------:R-:W-:Y:S05]  /*1a90*/  BSYNC.RECONVERGENT B5 ;  /* 0x0000000000057941 */ /* 0x000fea0003800200 */
.L_x_44:
[----:B------:R-:W0:Y:S01]  /*1aa0*/  LDS R27, [R7+0x400] ;  /* 0x00040000071b7984 */ /* 0x000e220000000800 */
[----:B------:R-:W-:Y:S01]  /*1ab0*/  VIMNMX R16, PT, PT, R16, R21, !PT ;  /* 0x0000001510107248 */ /* 0x000fe20007fe0100 */
[----:B------:R-:W-:Y:S01]  /*1ac0*/  BSSY.RECONVERGENT B5, `(.L_x_47) ;  /* 0x000000f000057945 */ /* 0x000fe20003800200 */
[----:B------:R-:W-:Y:S02]  /*1ad0*/  VIADD R19, R5, 0x1 ;  /* 0x0000000105137836 */ /* 0x000fe40000000000 */
[----:B0-----:R-:W-:-:S13]  /*1ae0*/  ISETP.GT.AND P0, PT, R27, R16, PT ;  /* 0x000000101b00720c */ /* 0x001fda0003f04270 */
[----:B------:R-:W-:Y:S05]  /*1af0*/  @P0 BRA `(.L_x_48) ;  /* 0x0000000000200947 */ /* 0x000fea0003800000 */
[----:B------:R-:W-:Y:S01]  /*1b00*/  IMAD.IADD R8, R6, 0x1, R19 ;  /* 0x0000000106087824 */ /* 0x000fe200078e0213 */
[----:B------:R-:W-:-:S04]  /*1b10*/  PRMT R21, R20, 0x9910, RZ ;  /* 0x0000991014157816 */ /* 0x000fc800000000ff */
[----:B------:R-:W-:Y:S01]  /*1b20*/  LOP3.LUT R9, RZ, R8, RZ, 0x33, !PT ;  /* 0x00000008ff097212 */ /* 0x000fe200078e33ff */
[----:B------:R-:W-:-:S04]  /*1b30*/  IMAD.MOV.U32 R8, RZ, RZ, R21 ;  /* 0x000000ffff087224 */ /* 0x000fc800078e0015 */
[----:B------:R-:W-:-:S05]  /*1b40*/  IMAD.IADD R9, R4, 0x1, R9 ;  /* 0x0000000104097824 */ /* 0x000fca00078e0209 */
[----:B------:R-:W-:-:S04]  /*1b50*/  ISETP.GE.AND P0, PT, R9, R8, PT ;  /* 0x000000080900720c */ /* 0x000fc80003f06270 */
[----:B------:R-:W-:-:S13]  /*1b60*/  ISETP.NE.OR P0, PT, R27, R16, P0 ;  /* 0x000000101b00720c */ /* 0x000fda0000705670 */
[----:B------:R-:W-:Y:S05]  /*1b70*/  @P0 BRA `(.L_x_49) ;  /* 0x00000000000c0947 */ /* 0x000fea0003800000 */
.L_x_48:
[----:B------:R-:W-:Y:S01]  /*1b80*/  IMAD.IADD R10, R19, 0x1, R24 ;  /* 0x00000001130a7824 */ /* 0x000fe200078e0218 */
[----:B------:R-:W-:Y:S02]  /*1b90*/  PRMT R20, RZ, 0x7610, R20 ;  /* 0x00007610ff147816 */ /* 0x000fe40000000014 */
[----:B------:R-:W-:-:S07]  /*1ba0*/  PRMT R25, R22, 0x7610, R25 ;  /* 0x0000761016197816 */ /* 0x000fce0000000019 */
.L_x_49:
[----:B------:R-:W-:Y:S05]  /*1bb0*/  BSYNC.RECONVERGENT B5 ;  /* 0x0000000000057941 */ /* 0x000fea0003800200 */
.L_x_47:
[----:B------:R-:W0:Y:S01]  /*1bc0*/  LDS R21, [R7+0x800] ;  /* 0x0008000007157984 */ /* 0x000e220000000800 */
[----:B------:R-:W-:Y:S01]  /*1bd0*/  VIMNMX R16, PT, PT, R16, R27, !PT ;  /* 0x0000001b10107248 */ /* 0x000fe20007fe0100 */
[----:B------:R-:W-:Y:S01]  /*1be0*/  BSSY.RECONVERGENT B5, `(.L_x_50) ;  /* 0x000000f000057945 */ /* 0x000fe20003800200 */
[----:B------:R-:W-:Y:S02]  /*1bf0*/  VIADD R19, R5, 0x2 ;  /* 0x0000000205137836 */ /* 0x000fe40000000000 */
        /* <DEDUP_REMOVED lines=10> */
.L_x_51:
[----:B------:R-:W-:Y:S01]  /*1ca0*/  IMAD.IADD R10, R19, 0x1, R24 ;  /* 0x00000001130a7824 */ /* 0x000fe200078e0218 */
[----:B------:R-:W-:Y:S02]  /*1cb0*/  PRMT R20, RZ, 0x7610, R20 ;  /* 0x00007610ff147816 */ /* 0x000fe40000000014 */
[----:B------:R-:W-:-:S07]  /*1cc0*/  PRMT R25, R22, 0x7610, R25 ;  /* 0x0000761016197816 */ /* 0x000fce0000000019 */
.L_x_52:
[----:B------:R-:W-:Y:S05]  /*1cd0*/  BSYNC.RECONVERGENT B5 ;  /* 0x0000000000057941 */ /* 0x000fea0003800200 */
.L_x_50:
        /* <DEDUP_REMOVED lines=8> */
[----:B------:R-:W-:-:S05]  /*1d60*/  LOP3.LUT R7, RZ, R7, RZ, 0x33, !PT ;  /* 0x00000007ff077212 */ /* 0x000fca00078e33ff */
[----:B------:R-:W-:-:S05]  /*1d70*/  IMAD.IADD R7, R4, 0x1, R7 ;  /* 0x0000000104077824 */ /* 0x000fca00078e0207 */
[----:B------:R-:W-:-:S04]  /*1d80*/  ISETP.GE.AND P0, PT, R7, R16, PT ;  /* 0x000000100700720c */ /* 0x000fc80003f06270 */
[----:B------:R-:W-:-:S13]  /*1d90*/  ISETP.NE.OR P0, PT, R8, R21, P0 ;  /* 0x000000150800720c */ /* 0x000fda0000705670 */
[----:B------:R-:W-:Y:S05]  /*1da0*/  @P0 BRA `(.L_x_55) ;  /* 0x00000000000c0947 */ /* 0x000fea0003800000 */
.L_x_54:
[----:B------:R-:W-:Y:S01]  /*1db0*/  IMAD.IADD R10, R9, 0x1, R24 ;  /* 0x00000001090a7824 */ /* 0x000fe200078e0218 */
[----:B------:R-:W-:Y:S02]  /*1dc0*/  PRMT R20, RZ, 0x7610, R20 ;  /* 0x00007610ff147816 */ /* 0x000fe40000000014 */
[----:B------:R-:W-:-:S07]  /*1dd0*/  PRMT R25, R22, 0x7610, R25 ;  /* 0x0000761016197816 */ /* 0x000fce0000000019 */
.L_x_55:
[----:B------:R-:W-:Y:S05]  /*1de0*/  BSYNC.RECONVERGENT B5 ;  /* 0x0000000000057941 */ /* 0x000fea0003800200 */
.L_x_53:
[----:B------:R-:W-:Y:S01]  /*1df0*/  VIADD R5, R5, 0x4 ;  /* 0x0000000405057836 */ /* 0x000fe20000000000 */
[----:B------:R-:W-:-:S04]  /*1e00*/  VIMNMX R21, PT, PT, R21, R8, !PT ;  /* 0x0000000815157248 */ /* 0x000fc80007fe0100 */
[----:B------:R-:W-:-:S13]  /*1e10*/  ISETP.NE.AND P0, PT, R5, R3, PT ;  /* 0x000000030500720c */ /* 0x000fda0003f05270 */
[----:B------:R-:W-:Y:S05]  /*1e20*/  @P0 BRA `(.L_x_56) ;  /* 0xfffffff800d80947 */ /* 0x000fea000383ffff */
.L_x_43:
[----:B------:R-:W-:Y:S05]  /*1e30*/  BSYNC.RECONVERGENT B3 ;  /* 0x0000000000037941 */ /* 0x000fea0003800200 */
.L_x_42:
[----:B------:R-:W-:-:S13]  /*1e40*/  ISETP.NE.AND P0, PT, R18, RZ, PT ;  /* 0x000000ff1200720c */ /* 0x000fda0003f05270 */
[----:B------:R-:W-:Y:S05]  /*1e50*/  @!P0 BRA `(.L_x_41) ;  /* 0x0000000000e08947 */ /* 0x000fea0003800000 */
[----:B------:R-:W-:Y:S01]  /*1e60*/  IMAD R7, R3, 0x400, R14 ;  /* 0x0000040003077824 */ /* 0x000fe200078e020e */
[----:B------:R-:W-:Y:S04]  /*1e70*/  BSSY.RECONVERGENT B3, `(.L_x_57) ;  /* 0x000000e000037945 */ /* 0x000fe80003800200 */
[----:B------:R-:W0:Y:S02]  /*1e80*/  LDS R8, [R7] ;  /* 0x0000000007087984 */ /* 0x000e240000000800 */
[----:B0-----:R-:W-:-:S13]  /*1e90*/  ISETP.GT.AND P0, PT, R8, R21, PT ;  /* 0x000000150800720c */ /* 0x001fda0003f04270 */
[----:B------:R-:W-:Y:S05]  /*1ea0*/  @P0 BRA `(.L_x_58) ;  /* 0x00000000001c0947 */ /* 0x000fea0003800000 */
[----:B------:R-:W-:Y:S02]  /*1eb0*/  IADD3 R5, PT, PT, R6, R3, RZ ;  /* 0x0000000306057210 */ /* 0x000fe40007ffe0ff */
[----:B------:R-:W-:Y:S02]  /*1ec0*/  PRMT R16, R20, 0x9910, RZ ;  /* 0x0000991014107816 */ /* 0x000fe400000000ff */
[----:B------:R-:W-:-:S05]  /*1ed0*/  LOP3.LUT R5, RZ, R5, RZ, 0x33, !PT ;  /* 0x00000005ff057212 */ /* 0x000fca00078e33ff */
[----:B------:R-:W-:-:S05]  /*1ee0*/  IMAD.IADD R5, R4, 0x1, R5 ;  /* 0x0000000104057824 */ /* 0x000fca00078e0205 */
[----:B------:R-:W-:-:S04]  /*1ef0*/  ISETP.GE.AND P0, PT, R5, R16, PT ;  /* 0x000000100500720c */ /* 0x000fc80003f06270 */
[----:B------:R-:W-:-:S13]  /*1f00*/  ISETP.NE.OR P0, PT, R8, R21, P0 ;  /* 0x000000150800720c */ /* 0x000fda0000705670 */
[----:B------:R-:W-:Y:S05]  /*1f10*/  @P0 BRA `(.L_x_59) ;  /* 0x00000000000c0947 */ /* 0x000fea0003800000 */
.L_x_58:
[----:B------:R-:W-:Y:S01]  /*1f20*/  IMAD.IADD R10, R3, 0x1, R24 ;  /* 0x00000001030a7824 */ /* 0x000fe200078e0218 */
[----:B------:R-:W-:Y:S02]  /*1f30*/  PRMT R20, RZ, 0x7610, R20 ;  /* 0x00007610ff147816 */ /* 0x000fe40000000014 */
[----:B------:R-:W-:-:S07]  /*1f40*/  PRMT R25, R22, 0x7610, R25 ;  /* 0x0000761016197816 */ /* 0x000fce0000000019 */
.L_x_59:
[----:B------:R-:W-:Y:S05]  /*1f50*/  BSYNC.RECONVERGENT B3 ;  /* 0x0000000000037941 */ /* 0x000fea0003800200 */
.L_x_57:
[----:B------:R-:W-:Y:S02]  /*1f60*/  ISETP.NE.AND P0, PT, R18, 0x1, PT ;  /* 0x000000011200780c */ /* 0x000fe40003f05270 */
[----:B------:R-:W-:-:S11]  /*1f70*/  VIMNMX R21, PT, PT, R21, R8, !PT ;  /* 0x0000000815157248 */ /* 0x000fd60007fe0100 */
[----:B------:R-:W-:Y:S05]  /*1f80*/  @!P0 BRA `(.L_x_41) ;  /* 0x0000000000948947 */ /* 0x000fea0003800000 */
[----:B------:R-:W0:Y:S01]  /*1f90*/  LDS R8, [R7+0x400] ;  /* 0x0004000007087984 */ /* 0x000e220000000800 */
[----:B------:R-:W-:Y:S01]  /*1fa0*/  BSSY.RECONVERGENT B3, `(.L_x_60) ;  /* 0x000000e000037945 */ /* 0x000fe20003800200 */
[----:B------:R-:W-:Y:S01]  /*1fb0*/  VIADD R9, R3, 0x1 ;  /* 0x0000000103097836 */ /* 0x000fe20000000000 */
        /* <DEDUP_REMOVED lines=9> */
.L_x_61:
[----:B------:R-:W-:Y:S01]  /*2050*/  IMAD.IADD R10, R9, 0x1, R24 ;  /* 0x00000001090a7824 */ /* 0x000fe200078e0218 */
[----:B------:R-:W-:Y:S02]  /*2060*/  PRMT R20, RZ, 0x7610, R20 ;  /* 0x00007610ff147816 */ /* 0x000fe40000000014 */
[----:B------:R-:W-:-:S07]  /*2070*/  PRMT R25, R22, 0x7610, R25 ;  /* 0x0000761016197816 */ /* 0x000fce0000000019 */
.L_x_62:
[----:B------:R-:W-:Y:S05]  /*2080*/  BSYNC.RECONVERGENT B3 ;  /* 0x0000000000037941 */ /* 0x000fea0003800200 */
.L_x_60:
        /* <DEDUP_REMOVED lines=10> */
[----:B------:R-:W-:Y:S01]  /*2130*/  LOP3.LUT R3, RZ, R6, RZ, 0x33, !PT ;  /* 0x00000006ff037212 */ /* 0x000fe200078e33ff */
[----:B------:R-:W-:-:S03]  /*2140*/  IMAD.MOV.U32 R6, RZ, RZ, R7 ;  /* 0x000000ffff067224 */ /* 0x000fc600078e0007 */
[----:B------:R-:W-:-:S04]  /*2150*/  IADD3 R3, PT, PT, R4, R3, RZ ;  /* 0x0000000304037210 */ /* 0x000fc80007ffe0ff */
[----:B------:R-:W-:-:S04]  /*2160*/  ISETP.GE.AND P0, PT, R3, R6, PT ;  /* 0x000000060300720c */ /* 0x000fc80003f06270 */
[----:B------:R-:W-:-:S13]  /*2170*/  ISETP.NE.OR P0, PT, R8, R21, P0 ;  /* 0x000000150800720c */ /* 0x000fda0000705670 */
[----:B------:R-:W-:Y:S05]  /*2180*/  @P0 BRA `(.L_x_65) ;  /* 0x00000000000c0947 */ /* 0x000fea0003800000 */
.L_x_64:
[----:B------:R-:W-:Y:S01]  /*2190*/  IMAD.IADD R10, R5, 0x1, R24 ;  /* 0x00000001050a7824 */ /* 0x000fe200078e0218 */
[----:B------:R-:W-:Y:S02]  /*21a0*/  PRMT R20, RZ, 0x7610, R20 ;  /* 0x00007610ff147816 */ /* 0x000fe40000000014 */
[----:B------:R-:W-:-:S07]  /*21b0*/  PRMT R25, R22, 0x7610, R25 ;  /* 0x0000761016197816 */ /* 0x000fce0000000019 */
.L_x_65:
[----:B------:R-:W-:Y:S05]  /*21c0*/  BSYNC.RECONVERGENT B3 ;  /* 0x0000000000037941 */ /* 0x000fea0003800200 */
.L_x_63:
[----:B------:R-:W-:-:S07]  /*21d0*/  VIMNMX R21, PT, PT, R21, R8, !PT ;  /* 0x0000000815157248 */ /* 0x000fce0007fe0100 */
.L_x_41:
[----:B------:R-:W-:Y:S05]  /*21e0*/  BSYNC.RECONVERGENT B4 ;  /* 0x0000000000047941 */ /* 0x000fea0003800200 */
.L_x_40:
[----:B------:R-:W-:Y:S01]  /*21f0*/  VIADD R24, R24, 0x8 ;  /* 0x0000000818187836 */ /* 0x000fe20000000000 */
[----:B------:R-:W-:-:S04]  /*2200*/  PRMT R4, R12, 0xbb32, RZ ;  /* 0x0000bb320c047816 */ /* 0x000fc800000000ff */
[----:B------:R-:W-:-:S04]  /*2210*/  PRMT R3, R24, 0x9910, RZ ;  /* 0x0000991018037816 */ /* 0x000fc800000000ff */
[----:B------:R-:W-:-:S13]  /*2220*/  ISETP.GE.AND P0, PT, R3, R4, PT ;  /* 0x000000040300720c */ /* 0x000fda0003f06270 */
[----:B------:R-:W-:Y:S05]  /*2230*/  @!P0 BRA `(.L_x_66) ;  /* 0xffffffec00508947 */ /* 0x000fea000383ffff */
[----:B------:R-:W-:Y:S05]  /*2240*/  BSYNC.RECONVERGENT B1 ;  /* 0x0000000000017941 */ /* 0x000fea0003800200 */
.L_x_30:
[----:B------:R-:W0:Y:S01]  /*2250*/  S2R R2, SR_TID.X ;  /* 0x0000000000027919 */ /* 0x000e220000002100 */
[----:B------:R-:W1:Y:S01]  /*2260*/  S2UR UR5, SR_CgaCtaId ;  /* 0x00000000000579c3 */ /* 0x000e620000008800 */
[----:B------:R-:W-:Y:S01]  /*2270*/  UMOV UR4, 0x400 ;  /* 0x0000040000047882 */ /* 0x000fe20000000000 */
[----:B------:R-:W-:Y:S01]  /*2280*/  PRMT R0, R12, 0x7732, RZ ;  /* 0x000077320c007816 */ /* 0x000fe200000000ff */
[----:B------:R-:W-:Y:S01]  /*2290*/  UIADD3 UR4, UPT, UPT, UR4, 0x2600, URZ ;  /* 0x0000260004047890 */ /* 0x000fe2000fffe0ff */
[----:B------:R-:W-:Y:S02]  /*22a0*/  PRMT R3, R17, 0x9910, RZ ;  /* 0x0000991011037816 */ /* 0x000fe400000000ff */
[----:B------:R-:W-:-:S03]  /*22b0*/  PRMT R22, R25, 0x7610, R22 ;  /* 0x0000761019167816 */ /* 0x000fc60000000016 */
[----:B------:R-:W-:-:S05]  /*22c0*/  IMAD.IADD R0, R0, 0x1, -R3 ;  /* 0x0000000100007824 */ /* 0x000fca00078e0a03 */
[----:B------:R-:W-:Y:S01]  /*22d0*/  VIMNMX R0, PT, PT, R0, 0x8, PT ;  /* 0x0000000800007848 */ /* 0x000fe20003fe0100 */
[----:B-1----:R-:W-:-:S06]  /*22e0*/  ULEA UR4, UR5, UR4, 0x18 ;  /* 0x0000000405047291 */ /* 0x002fcc000f8ec0ff */
[----:B0-----:R-:W-:-:S05]  /*22f0*/  LEA R3, R2, UR4, 0x3 ;  /* 0x0000000402037c11 */ /* 0x001fca000f8e18ff */
[----:B------:R1:W-:Y:S02]  /*2300*/  STS [R3], R0 ;  /* 0x0000000003007388 */ /* 0x0003e40000000800 */
.L_x_29:
[----:B------:R-:W-:Y:S05]  /*2310*/  BSYNC.RECONVERGENT B2 ;  /* 0x0000000000027941 */ /* 0x000fea0003800200 */
.L_x_28:
[----:B------:R-:W2:Y:S01]  /*2320*/  S2R R6, SR_CgaCtaId ;  /* 0x0000000000067919 */ /* 0x000ea20000008800 */
[----:B-1----:R-:W-:Y:S01]  /*2330*/  MOV R0, 0x400 ;  /* 0x0000040000007802 */ /* 0x002fe20000000f00 */
[----:B------:R-:W1:Y:S01]  /*2340*/  LDCU UR4, c[0x0][0x380] ;  /* 0x00007000ff0477ac */ /* 0x000e620008000800 */
[----:B------:R-:W-:Y:S01]  /*2350*/  PRMT R22, R22, 0x5410, R10 ;  /* 0x0000541016167816 */ /* 0x000fe2000000000a */
[----:B0-----:R-:W0:Y:S02]  /*2360*/  S2R R4, SR_TID.X ;  /* 0x0000000000047919 */ /* 0x001e240000002100 */
[----:B------:R-:W-:-:S05]  /*2370*/  VIADD R3, R0, 0x2a00 ;  /* 0x00002a0000037836 */ /* 0x000fca0000000000 */
[----:B--2---:R-:W-:-:S05]  /*2380*/  LEA R3, R6, R3, 0x18 ;  /* 0x0000000306037211 */ /* 0x004fca00078ec0ff */
[----:B0-----:R-:W-:Y:S02]  /*2390*/  IMAD R7, R4, 0x8, R3 ;  /* 0x0000000804077824 */ /* 0x001fe400078e0203 */
[----:B------:R-:W0:Y:S03]  /*23a0*/  LDC.64 R2, c[0x0][0x398] ;  /* 0x0000e600ff027b82 */ /* 0x000e260000000a00 */
[----:B------:R-:W2:Y:S01]  /*23b0*/  LDS.U16 R5, [R7+0x6] ;  /* 0x0000060007057984 */ /* 0x000ea20000000400 */
[----:B0-----:R-:W-:-:S04]  /*23c0*/  IMAD.WIDE R2, R43, 0x8, R2 ;  /* 0x000000082b027825 */ /* 0x001fc800078e0202 */
[----:B------:R-:W-:-:S05]  /*23d0*/  IMAD.IADD R43, R42, 0x1, R43 ;  /* 0x000000012a2b7824 */ /* 0x000fca00078e022b */
[----:B-1----:R-:W-:Y:S02]  /*23e0*/  ISETP.GE.AND P0, PT, R43, UR4, PT ;  /* 0x000000042b007c0c */ /* 0x002fe4000bf06270 */
[----:B--2---:R-:W-:-:S05]  /*23f0*/  PRMT R23, R20, 0x5410, R5 ;  /* 0x0000541014177816 */ /* 0x004fca0000000005 */
[----:B------:R0:W-:Y:S06]  /*2400*/  STG.E.64 desc[UR8][R2.64], R22 ;  /* 0x0000001602007986 */ /* 0x0001ec000c101b08 */
[----:B------:R-:W-:Y:S05]  /*2410*/  @!P0 BRA `(.L_x_67) ;  /* 0xffffffdc00508947 */ /* 0x000fea000383ffff */
[----:B------:R-:W-:Y:S05]  /*2420*/  BSYNC.RECONVERGENT B0 ;  /* 0x0000000000007941 */ /* 0x000fea0003800200 */
.L_x_11:
[----:B------:R-:W1:Y:S01]  /*2430*/  S2UR UR5, SR_CgaCtaId ;  /* 0x00000000000579c3 */ /* 0x000e620000008800 */
[----:B0-----:R-:W-:Y:S01]  /*2440*/  VIADD R3, R0, 0x2600 ;  /* 0x0000260000037836 */ /* 0x001fe20000000000 */
[----:B------:R-:W-:-:S04]  /*2450*/  UMOV UR4, 0x400 ;  /* 0x0000040000047882 */ /* 0x000fc80000000000 */
[----:B------:R-:W-:Y:S01]  /*2460*/  LEA R3, R6, R3, 0x18 ;  /* 0x0000000306037211 */ /* 0x000fe200078ec0ff */
[----:B-1----:R-:W-:-:S06]  /*2470*/  ULEA UR4, UR5, UR4, 0x18 ;  /* 0x0000000405047291 */ /* 0x002fcc000f8ec0ff */
[C---:B------:R-:W-:Y:S01]  /*2480*/  LEA R0, R4.reuse, UR4, 0x2 ;  /* 0x0000000404007c11 */ /* 0x040fe2000f8e10ff */
[----:B------:R-:W-:-:S04]  /*2490*/  IMAD R4, R4, 0x8, R3 ;  /* 0x0000000804047824 */ /* 0x000fc800078e0203 */
[----:B------:R-:W-:Y:S04]  /*24a0*/  STS [R0], R11 ;  /* 0x0000000b00007388 */ /* 0x000fe80000000800 */
[----:B------:R-:W-:Y:S04]  /*24b0*/  STS [R4+0x4], R21 ;  /* 0x0000041504007388 */ /* 0x000fe80000000800 */
[----:B------:R-:W-:Y:S04]  /*24c0*/  STS [R7], R22 ;  /* 0x0000001607007388 */ /* 0x000fe80000000800 */
[----:B------:R-:W-:Y:S01]  /*24d0*/  STS.U16 [R7+0x4], R20 ;  /* 0x0000041407007388 */ /* 0x000fe20000000400 */
[----:B------:R-:W-:Y:S05]  /*24e0*/  EXIT ;  /* 0x000000000000794d */ /* 0x000fea0003800000 */
.L_x_68:
        /* <DEDUP_REMOVED lines=9> */
.L_x_70:


//--------------------- .nv.shared.reserved.0     --------------------------
	.section	.nv.shared.reserved.0,"aw",@nobits
	.weak		__nv_reservedSMEM_offset_0_alias
	.size		__nv_reservedSMEM_offset_0_alias, 0, 64
	.other		__nv_reservedSMEM_offset_0_alias,@"STO_CUDA_RESERVED_SHARED STV_DEFAULT"
__nv_reservedSMEM_offset_0_alias:
	.zero		0
	.zero		64


//--------------------- .nv.shared._Z13Calculate_beniPcP7NUM_ADDP6short4P4int2Pjs --------------------------
	.section	.nv.shared._Z13Calculate_beniPcP7NUM_ADDP6short4P4int2Pjs,"aw",@nobits
	.sectionflags	@""
	.align	8
.nv.shared._Z13Calculate_beniPcP7NUM_ADDP6short4P4int2Pjs:
	.zero		12800


//--------------------- .nv.constant0._Z18Calculate_ben_backiP6short4PcPiPjs --------------------------
	.section	.nv.constant0._Z18Calculate_ben_backiP6short4PcPiPjs,"a",@progbits
	.sectionflags	@""
	.align	4
.nv.constant0._Z18Calculate_ben_backiP6short4PcPiPjs:
	.zero		938


//--------------------- .nv.constant0._Z13Calculate_beniPcP7NUM_ADDP6short4P4int2Pjs --------------------------
	.section	.nv.constant0._Z13Calculate_beniPcP7NUM_ADDP6short4P4int2Pjs,"a",@progbits
	.sectionflags	@""
	.align	4
.nv.constant0._Z13Calculate_beniPcP7NUM_ADDP6short4P4int2Pjs:
	.zero		946


//--------------------- SYMBOLS --------------------------

	.type		.nv.reservedSmem.offset0,@object
	.size		.nv.reservedSmem.offset0,0x4
	.type		.nv.reservedSmem.cap,@object
	.size		.nv.reservedSmem.cap,0x4
